//
// Generated by NVIDIA NVVM Compiler
//
// Compiler Build ID: CL-36424714
// Cuda compilation tools, release 13.0, V13.0.88
// Based on NVVM 20.0.0
//

.version 9.0
.target sm_100
.address_size 64

	// .globl	_Z16Tiling_MeanShiftPKfS0_PfS1_
.func  (.param .b64 func_retval0) __internal_accurate_pow
(
	.param .b64 __internal_accurate_pow_param_0
)
;
// _ZZ16Tiling_MeanShiftPKfS0_PfS1_E4tile has been demoted

.visible .entry _Z16Tiling_MeanShiftPKfS0_PfS1_(
	.param .u64 .ptr .align 1 _Z16Tiling_MeanShiftPKfS0_PfS1__param_0,
	.param .u64 .ptr .align 1 _Z16Tiling_MeanShiftPKfS0_PfS1__param_1,
	.param .u64 .ptr .align 1 _Z16Tiling_MeanShiftPKfS0_PfS1__param_2,
	.param .u64 .ptr .align 1 _Z16Tiling_MeanShiftPKfS0_PfS1__param_3
)
{
	.reg .pred 	%p<36>;
	.reg .b32 	%r<69>;
	.reg .b32 	%f<42>;
	.reg .b64 	%rd<17>;
	.reg .b64 	%fd<66>;
	// demoted variable
	.shared .align 4 .b8 _ZZ16Tiling_MeanShiftPKfS0_PfS1_E4tile[512];
	ld.param.u64 	%rd5, [_Z16Tiling_MeanShiftPKfS0_PfS1__param_2];
	ld.param.u64 	%rd6, [_Z16Tiling_MeanShiftPKfS0_PfS1__param_3];
	mov.u32 	%r1, %tid.x;
	mov.u32 	%r19, %ctaid.x;
	mov.u32 	%r20, %ntid.x;
	mad.lo.s32 	%r2, %r19, %r20, %r1;
	setp.gt.s32 	%p2, %r2, 99999;
	@%p2 bra 	$L__BB0_26;
	cvta.to.global.u64 	%rd7, %rd5;
	cvta.to.global.u64 	%rd8, %rd6;
	mul.wide.s32 	%rd9, %r2, 4;
	add.s64 	%rd1, %rd7, %rd9;
	add.s64 	%rd2, %rd8, %rd9;
	mov.f64 	%fd19, 0d4000000000000000;
	{
	.reg .b32 %temp; 
	mov.b64 	{%temp, %r3}, %fd19;
	}
	and.b32  	%r4, %r3, 2146435072;
	setp.eq.s32 	%p3, %r4, 1062207488;
	setp.lt.s32 	%p4, %r3, 0;
	selp.b32 	%r5, 0, 2146435072, %p4;
	and.b32  	%r22, %r3, 2147483647;
	setp.ne.s32 	%p5, %r22, 1071644672;
	and.pred  	%p1, %p3, %p5;
	mov.f32 	%f36, 0f00000000;
	mov.b32 	%r66, 0;
	mov.f32 	%f37, %f36;
	mov.f32 	%f38, %f36;
$L__BB0_2:
	shl.b32 	%r23, %r1, 3;
	mov.u32 	%r24, _ZZ16Tiling_MeanShiftPKfS0_PfS1_E4tile;
	add.s32 	%r7, %r24, %r23;
	shl.b32 	%r25, %r66, 6;
	add.s32 	%r8, %r25, %r1;
	setp.gt.u32 	%p6, %r8, 99999;
	@%p6 bra 	$L__BB0_4;
	ld.param.u64 	%rd16, [_Z16Tiling_MeanShiftPKfS0_PfS1__param_1];
	ld.param.u64 	%rd15, [_Z16Tiling_MeanShiftPKfS0_PfS1__param_0];
	cvta.to.global.u64 	%rd10, %rd15;
	mul.wide.u32 	%rd11, %r8, 4;
	add.s64 	%rd12, %rd10, %rd11;
	ld.global.f32 	%f25, [%rd12];
	st.shared.f32 	[%r7], %f25;
	cvta.to.global.u64 	%rd13, %rd16;
	add.s64 	%rd14, %rd13, %rd11;
	ld.global.f32 	%f35, [%rd14];
	bra.uni 	$L__BB0_5;
$L__BB0_4:
	mov.b32 	%r26, 0;
	st.shared.u32 	[%r7], %r26;
	mov.f32 	%f35, 0f00000000;
$L__BB0_5:
	st.shared.f32 	[%r7+4], %f35;
	bar.sync 	0;
	ld.global.f32 	%f6, [%rd1];
	ld.global.f32 	%f7, [%rd2];
	mov.b32 	%r68, 4;
	mov.b32 	%r67, 0;
$L__BB0_6:
	mov.u32 	%r29, _ZZ16Tiling_MeanShiftPKfS0_PfS1_E4tile;
	add.s32 	%r30, %r29, %r67;
	ld.shared.f32 	%f11, [%r30];
	setp.eq.f32 	%p7, %f11, 0f00000000;
	@%p7 bra 	$L__BB0_23;
	add.s32 	%r32, %r29, %r68;
	ld.shared.f32 	%f12, [%r32];
	setp.eq.f32 	%p8, %f12, 0f00000000;
	@%p8 bra 	$L__BB0_23;
	setp.lt.s32 	%p9, %r3, 0;
	setp.eq.s32 	%p10, %r4, 1062207488;
	sub.f32 	%f13, %f6, %f11;
	sub.f32 	%f14, %f7, %f12;
	cvt.f64.f32 	%fd1, %f13;
	{
	.reg .b32 %temp; 
	mov.b64 	{%temp, %r11}, %fd1;
	}
	abs.f64 	%fd2, %fd1;
	{ // callseq 0, 0
	.param .b64 param0;
	st.param.f64 	[param0], %fd2;
	.param .b64 retval0;
	call.uni (retval0), 
	__internal_accurate_pow, 
	(
	param0
	);
	ld.param.f64 	%fd20, [retval0];
	} // callseq 0
	setp.lt.s32 	%p12, %r11, 0;
	neg.f64 	%fd22, %fd20;
	selp.f64 	%fd23, %fd22, %fd20, %p10;
	selp.f64 	%fd24, %fd23, %fd20, %p12;
	setp.eq.f32 	%p13, %f13, 0f00000000;
	selp.b32 	%r33, %r11, 0, %p10;
	or.b32  	%r34, %r33, 2146435072;
	selp.b32 	%r35, %r34, %r33, %p9;
	mov.b32 	%r36, 0;
	mov.b64 	%fd25, {%r36, %r35};
	selp.f64 	%fd63, %fd25, %fd24, %p13;
	add.f64 	%fd26, %fd1, 0d4000000000000000;
	{
	.reg .b32 %temp; 
	mov.b64 	{%temp, %r37}, %fd26;
	}
	and.b32  	%r38, %r37, 2146435072;
	setp.ne.s32 	%p14, %r38, 2146435072;
	@%p14 bra 	$L__BB0_13;
	setp.num.f32 	%p15, %f13, %f13;
	@%p15 bra 	$L__BB0_11;
	mov.f64 	%fd27, 0d4000000000000000;
	add.rn.f64 	%fd63, %fd1, %fd27;
	bra.uni 	$L__BB0_13;
$L__BB0_11:
	setp.neu.f64 	%p16, %fd2, 0d7FF0000000000000;
	@%p16 bra 	$L__BB0_13;
	setp.lt.s32 	%p17, %r11, 0;
	or.b32  	%r39, %r5, -2147483648;
	selp.b32 	%r40, %r39, %r5, %p1;
	selp.b32 	%r41, %r40, %r5, %p17;
	mov.b32 	%r42, 0;
	mov.b64 	%fd63, {%r42, %r41};
$L__BB0_13:
	setp.lt.s32 	%p18, %r3, 0;
	setp.eq.s32 	%p19, %r4, 1062207488;
	setp.eq.f32 	%p21, %f13, 0f3F800000;
	selp.f64 	%fd7, 0d3FF0000000000000, %fd63, %p21;
	cvt.f64.f32 	%fd8, %f14;
	{
	.reg .b32 %temp; 
	mov.b64 	{%temp, %r12}, %fd8;
	}
	abs.f64 	%fd9, %fd8;
	{ // callseq 1, 0
	.param .b64 param0;
	st.param.f64 	[param0], %fd9;
	.param .b64 retval0;
	call.uni (retval0), 
	__internal_accurate_pow, 
	(
	param0
	);
	ld.param.f64 	%fd28, [retval0];
	} // callseq 1
	setp.lt.s32 	%p22, %r12, 0;
	neg.f64 	%fd30, %fd28;
	selp.f64 	%fd31, %fd30, %fd28, %p19;
	selp.f64 	%fd32, %fd31, %fd28, %p22;
	setp.eq.f32 	%p23, %f14, 0f00000000;
	selp.b32 	%r43, %r12, 0, %p19;
	or.b32  	%r44, %r43, 2146435072;
	selp.b32 	%r45, %r44, %r43, %p18;
	mov.b32 	%r46, 0;
	mov.b64 	%fd33, {%r46, %r45};
	selp.f64 	%fd64, %fd33, %fd32, %p23;
	add.f64 	%fd34, %fd8, 0d4000000000000000;
	{
	.reg .b32 %temp; 
	mov.b64 	{%temp, %r47}, %fd34;
	}
	and.b32  	%r48, %r47, 2146435072;
	setp.ne.s32 	%p24, %r48, 2146435072;
	@%p24 bra 	$L__BB0_18;
	setp.num.f32 	%p25, %f14, %f14;
	@%p25 bra 	$L__BB0_16;
	mov.f64 	%fd35, 0d4000000000000000;
	add.rn.f64 	%fd64, %fd8, %fd35;
	bra.uni 	$L__BB0_18;
$L__BB0_16:
	setp.neu.f64 	%p26, %fd9, 0d7FF0000000000000;
	@%p26 bra 	$L__BB0_18;
	setp.lt.s32 	%p27, %r12, 0;
	or.b32  	%r49, %r5, -2147483648;
	selp.b32 	%r50, %r49, %r5, %p1;
	selp.b32 	%r51, %r50, %r5, %p27;
	mov.b32 	%r52, 0;
	mov.b64 	%fd64, {%r52, %r51};
$L__BB0_18:
	setp.eq.f32 	%p28, %f14, 0f3F800000;
	selp.f64 	%fd36, 0d3FF0000000000000, %fd64, %p28;
	add.f64 	%fd37, %fd7, %fd36;
	cvt.rn.f32.f64 	%f15, %fd37;
	sqrt.rn.f32 	%f26, %f15;
	setp.gtu.f32 	%p29, %f26, 0f40000000;
	@%p29 bra 	$L__BB0_23;
	and.b32  	%r53, %r3, -1048576;
	setp.eq.s32 	%p30, %r53, -1085276160;
	neg.f32 	%f27, %f15;
	cvt.f64.f32 	%fd38, %f27;
	{ // callseq 2, 0
	.param .b64 param0;
	st.param.f64 	[param0], 0d4000000000000000;
	.param .b64 retval0;
	call.uni (retval0), 
	__internal_accurate_pow, 
	(
	param0
	);
	ld.param.f64 	%fd39, [retval0];
	} // callseq 2
	neg.f64 	%fd41, %fd39;
	selp.f64 	%fd42, %fd41, %fd39, %p30;
	add.f64 	%fd43, %fd42, %fd42;
	div.rn.f64 	%fd14, %fd38, %fd43;
	fma.rn.f64 	%fd44, %fd14, 0d3FF71547652B82FE, 0d4338000000000000;
	{
	.reg .b32 %temp; 
	mov.b64 	{%r13, %temp}, %fd44;
	}
	mov.f64 	%fd45, 0dC338000000000000;
	add.rn.f64 	%fd46, %fd44, %fd45;
	fma.rn.f64 	%fd47, %fd46, 0dBFE62E42FEFA39EF, %fd14;
	fma.rn.f64 	%fd48, %fd46, 0dBC7ABC9E3B39803F, %fd47;
	fma.rn.f64 	%fd49, %fd48, 0d3E5ADE1569CE2BDF, 0d3E928AF3FCA213EA;
	fma.rn.f64 	%fd50, %fd49, %fd48, 0d3EC71DEE62401315;
	fma.rn.f64 	%fd51, %fd50, %fd48, 0d3EFA01997C89EB71;
	fma.rn.f64 	%fd52, %fd51, %fd48, 0d3F2A01A014761F65;
	fma.rn.f64 	%fd53, %fd52, %fd48, 0d3F56C16C1852B7AF;
	fma.rn.f64 	%fd54, %fd53, %fd48, 0d3F81111111122322;
	fma.rn.f64 	%fd55, %fd54, %fd48, 0d3FA55555555502A1;
	fma.rn.f64 	%fd56, %fd55, %fd48, 0d3FC5555555555511;
	fma.rn.f64 	%fd57, %fd56, %fd48, 0d3FE000000000000B;
	fma.rn.f64 	%fd58, %fd57, %fd48, 0d3FF0000000000000;
	fma.rn.f64 	%fd59, %fd58, %fd48, 0d3FF0000000000000;
	{
	.reg .b32 %temp; 
	mov.b64 	{%r14, %temp}, %fd59;
	}
	{
	.reg .b32 %temp; 
	mov.b64 	{%temp, %r15}, %fd59;
	}
	shl.b32 	%r54, %r13, 20;
	add.s32 	%r55, %r54, %r15;
	mov.b64 	%fd65, {%r14, %r55};
	{
	.reg .b32 %temp; 
	mov.b64 	{%temp, %r56}, %fd14;
	}
	mov.b32 	%f28, %r56;
	abs.f32 	%f16, %f28;
	setp.lt.f32 	%p31, %f16, 0f4086232B;
	@%p31 bra 	$L__BB0_22;
	setp.lt.f64 	%p32, %fd14, 0d0000000000000000;
	add.f64 	%fd60, %fd14, 0d7FF0000000000000;
	selp.f64 	%fd65, 0d0000000000000000, %fd60, %p32;
	setp.geu.f32 	%p33, %f16, 0f40874800;
	@%p33 bra 	$L__BB0_22;
	shr.u32 	%r57, %r13, 31;
	add.s32 	%r58, %r13, %r57;
	shr.s32 	%r59, %r58, 1;
	shl.b32 	%r60, %r59, 20;
	add.s32 	%r61, %r15, %r60;
	mov.b64 	%fd61, {%r14, %r61};
	sub.s32 	%r62, %r13, %r59;
	shl.b32 	%r63, %r62, 20;
	add.s32 	%r64, %r63, 1072693248;
	mov.b32 	%r65, 0;
	mov.b64 	%fd62, {%r65, %r64};
	mul.f64 	%fd65, %fd62, %fd61;
$L__BB0_22:
	cvt.rn.f32.f64 	%f29, %fd65;
	fma.rn.f32 	%f38, %f11, %f29, %f38;
	fma.rn.f32 	%f37, %f12, %f29, %f37;
	add.f32 	%f36, %f36, %f29;
$L__BB0_23:
	add.s32 	%r68, %r68, 8;
	add.s32 	%r67, %r67, 8;
	setp.ne.s32 	%p34, %r68, 516;
	@%p34 bra 	$L__BB0_6;
	bar.sync 	0;
	add.s32 	%r66, %r66, 1;
	setp.ne.s32 	%p35, %r66, 1563;
	@%p35 bra 	$L__BB0_2;
	div.rn.f32 	%f30, %f38, %f36;
	div.rn.f32 	%f31, %f37, %f36;
	st.global.f32 	[%rd1], %f30;
	st.global.f32 	[%rd2], %f31;
$L__BB0_26:
	ret;

}
	// .globl	_Z9MeanShiftPKfS0_PfS1_
.visible .entry _Z9MeanShiftPKfS0_PfS1_(
	.param .u64 .ptr .align 1 _Z9MeanShiftPKfS0_PfS1__param_0,
	.param .u64 .ptr .align 1 _Z9MeanShiftPKfS0_PfS1__param_1,
	.param .u64 .ptr .align 1 _Z9MeanShiftPKfS0_PfS1__param_2,
	.param .u64 .ptr .align 1 _Z9MeanShiftPKfS0_PfS1__param_3
)
{
	.reg .pred 	%p<30>;
	.reg .b32 	%r<54>;
	.reg .b32 	%f<27>;
	.reg .b64 	%rd<18>;
	.reg .b64 	%fd<66>;

	ld.param.u64 	%rd9, [_Z9MeanShiftPKfS0_PfS1__param_0];
	ld.param.u64 	%rd10, [_Z9MeanShiftPKfS0_PfS1__param_1];
	ld.param.u64 	%rd11, [_Z9MeanShiftPKfS0_PfS1__param_2];
	ld.param.u64 	%rd12, [_Z9MeanShiftPKfS0_PfS1__param_3];
	mov.u32 	%r10, %ctaid.x;
	mov.u32 	%r11, %ntid.x;
	mov.u32 	%r12, %tid.x;
	mad.lo.s32 	%r1, %r10, %r11, %r12;
	setp.gt.s32 	%p2, %r1, 99999;
	@%p2 bra 	$L__BB1_17;
	cvta.to.global.u64 	%rd13, %rd11;
	cvta.to.global.u64 	%rd14, %rd12;
	mul.wide.s32 	%rd15, %r1, 4;
	add.s64 	%rd1, %rd13, %rd15;
	ld.global.f32 	%f1, [%rd1];
	add.s64 	%rd2, %rd14, %rd15;
	ld.global.f32 	%f2, [%rd2];
	mov.f64 	%fd20, 0d4000000000000000;
	{
	.reg .b32 %temp; 
	mov.b64 	{%temp, %r2}, %fd20;
	}
	and.b32  	%r14, %r2, 2146435072;
	setp.eq.s32 	%p3, %r14, 1062207488;
	and.b32  	%r15, %r2, 2147483647;
	setp.ne.s32 	%p4, %r15, 1071644672;
	and.pred  	%p1, %p3, %p4;
	{ // callseq 3, 0
	.param .b64 param0;
	st.param.f64 	[param0], 0d4000000000000000;
	.param .b64 retval0;
	call.uni (retval0), 
	__internal_accurate_pow, 
	(
	param0
	);
	ld.param.f64 	%fd21, [retval0];
	} // callseq 3
	and.b32  	%r16, %r2, -1048576;
	setp.eq.s32 	%p5, %r16, -1085276160;
	neg.f64 	%fd23, %fd21;
	selp.f64 	%fd24, %fd23, %fd21, %p5;
	add.f64 	%fd1, %fd24, %fd24;
	cvta.to.global.u64 	%rd16, %rd9;
	cvta.to.global.u64 	%rd17, %rd10;
	mov.f32 	%f24, 0f00000000;
	mov.b32 	%r53, 0;
	mov.f32 	%f25, %f24;
	mov.f32 	%f26, %f24;
$L__BB1_2:
	setp.lt.s32 	%p6, %r2, 0;
	setp.eq.s32 	%p7, %r14, 1062207488;
	ld.global.f32 	%f6, [%rd16];
	ld.global.f32 	%f7, [%rd17];
	sub.f32 	%f8, %f1, %f6;
	cvt.f64.f32 	%fd2, %f8;
	{
	.reg .b32 %temp; 
	mov.b64 	{%temp, %r4}, %fd2;
	}
	abs.f64 	%fd3, %fd2;
	{ // callseq 4, 0
	.param .b64 param0;
	st.param.f64 	[param0], %fd3;
	.param .b64 retval0;
	call.uni (retval0), 
	__internal_accurate_pow, 
	(
	param0
	);
	ld.param.f64 	%fd25, [retval0];
	} // callseq 4
	setp.lt.s32 	%p8, %r4, 0;
	neg.f64 	%fd27, %fd25;
	selp.f64 	%fd28, %fd27, %fd25, %p7;
	selp.f64 	%fd29, %fd28, %fd25, %p8;
	setp.eq.f32 	%p9, %f8, 0f00000000;
	selp.b32 	%r18, %r4, 0, %p7;
	or.b32  	%r19, %r18, 2146435072;
	selp.b32 	%r20, %r19, %r18, %p6;
	mov.b32 	%r21, 0;
	mov.b64 	%fd30, {%r21, %r20};
	selp.f64 	%fd63, %fd30, %fd29, %p9;
	add.f64 	%fd31, %fd2, 0d4000000000000000;
	{
	.reg .b32 %temp; 
	mov.b64 	{%temp, %r22}, %fd31;
	}
	and.b32  	%r23, %r22, 2146435072;
	setp.ne.s32 	%p10, %r23, 2146435072;
	@%p10 bra 	$L__BB1_7;
	setp.num.f32 	%p11, %f8, %f8;
	@%p11 bra 	$L__BB1_5;
	mov.f64 	%fd32, 0d4000000000000000;
	add.rn.f64 	%fd63, %fd2, %fd32;
	bra.uni 	$L__BB1_7;
$L__BB1_5:
	setp.neu.f64 	%p12, %fd3, 0d7FF0000000000000;
	@%p12 bra 	$L__BB1_7;
	setp.lt.s32 	%p13, %r4, 0;
	setp.lt.s32 	%p14, %r2, 0;
	selp.b32 	%r24, 0, 2146435072, %p14;
	or.b32  	%r25, %r24, -2147483648;
	selp.b32 	%r26, %r25, %r24, %p1;
	selp.b32 	%r27, %r26, %r24, %p13;
	mov.b32 	%r28, 0;
	mov.b64 	%fd63, {%r28, %r27};
$L__BB1_7:
	setp.lt.s32 	%p15, %r2, 0;
	and.b32  	%r29, %r2, 2146435072;
	setp.eq.s32 	%p16, %r29, 1062207488;
	setp.eq.f32 	%p17, %f8, 0f3F800000;
	selp.f64 	%fd8, 0d3FF0000000000000, %fd63, %p17;
	sub.f32 	%f15, %f2, %f7;
	cvt.f64.f32 	%fd9, %f15;
	{
	.reg .b32 %temp; 
	mov.b64 	{%temp, %r5}, %fd9;
	}
	abs.f64 	%fd10, %fd9;
	{ // callseq 5, 0
	.param .b64 param0;
	st.param.f64 	[param0], %fd10;
	.param .b64 retval0;
	call.uni (retval0), 
	__internal_accurate_pow, 
	(
	param0
	);
	ld.param.f64 	%fd33, [retval0];
	} // callseq 5
	setp.lt.s32 	%p18, %r5, 0;
	neg.f64 	%fd35, %fd33;
	selp.f64 	%fd36, %fd35, %fd33, %p16;
	selp.f64 	%fd37, %fd36, %fd33, %p18;
	setp.eq.f32 	%p19, %f15, 0f00000000;
	selp.b32 	%r30, %r5, 0, %p16;
	or.b32  	%r31, %r30, 2146435072;
	selp.b32 	%r32, %r31, %r30, %p15;
	mov.b32 	%r33, 0;
	mov.b64 	%fd38, {%r33, %r32};
	selp.f64 	%fd64, %fd38, %fd37, %p19;
	add.f64 	%fd39, %fd9, 0d4000000000000000;
	{
	.reg .b32 %temp; 
	mov.b64 	{%temp, %r34}, %fd39;
	}
	and.b32  	%r35, %r34, 2146435072;
	setp.ne.s32 	%p20, %r35, 2146435072;
	@%p20 bra 	$L__BB1_12;
	setp.num.f32 	%p21, %f15, %f15;
	@%p21 bra 	$L__BB1_10;
	mov.f64 	%fd40, 0d4000000000000000;
	add.rn.f64 	%fd64, %fd9, %fd40;
	bra.uni 	$L__BB1_12;
$L__BB1_10:
	setp.neu.f64 	%p22, %fd10, 0d7FF0000000000000;
	@%p22 bra 	$L__BB1_12;
	selp.b32 	%r36, 0, 2146435072, %p15;
	or.b32  	%r37, %r36, -2147483648;
	selp.b32 	%r38, %r37, %r36, %p1;
	selp.b32 	%r39, %r38, %r36, %p18;
	mov.b32 	%r40, 0;
	mov.b64 	%fd64, {%r40, %r39};
$L__BB1_12:
	setp.eq.f32 	%p25, %f15, 0f3F800000;
	selp.f64 	%fd41, 0d3FF0000000000000, %fd64, %p25;
	add.f64 	%fd42, %fd8, %fd41;
	cvt.rn.f32.f64 	%f18, %fd42;
	neg.f32 	%f19, %f18;
	cvt.f64.f32 	%fd43, %f19;
	div.rn.f64 	%fd15, %fd43, %fd1;
	fma.rn.f64 	%fd44, %fd15, 0d3FF71547652B82FE, 0d4338000000000000;
	{
	.reg .b32 %temp; 
	mov.b64 	{%r6, %temp}, %fd44;
	}
	mov.f64 	%fd45, 0dC338000000000000;
	add.rn.f64 	%fd46, %fd44, %fd45;
	fma.rn.f64 	%fd47, %fd46, 0dBFE62E42FEFA39EF, %fd15;
	fma.rn.f64 	%fd48, %fd46, 0dBC7ABC9E3B39803F, %fd47;
	fma.rn.f64 	%fd49, %fd48, 0d3E5ADE1569CE2BDF, 0d3E928AF3FCA213EA;
	fma.rn.f64 	%fd50, %fd49, %fd48, 0d3EC71DEE62401315;
	fma.rn.f64 	%fd51, %fd50, %fd48, 0d3EFA01997C89EB71;
	fma.rn.f64 	%fd52, %fd51, %fd48, 0d3F2A01A014761F65;
	fma.rn.f64 	%fd53, %fd52, %fd48, 0d3F56C16C1852B7AF;
	fma.rn.f64 	%fd54, %fd53, %fd48, 0d3F81111111122322;
	fma.rn.f64 	%fd55, %fd54, %fd48, 0d3FA55555555502A1;
	fma.rn.f64 	%fd56, %fd55, %fd48, 0d3FC5555555555511;
	fma.rn.f64 	%fd57, %fd56, %fd48, 0d3FE000000000000B;
	fma.rn.f64 	%fd58, %fd57, %fd48, 0d3FF0000000000000;
	fma.rn.f64 	%fd59, %fd58, %fd48, 0d3FF0000000000000;
	{
	.reg .b32 %temp; 
	mov.b64 	{%r7, %temp}, %fd59;
	}
	{
	.reg .b32 %temp; 
	mov.b64 	{%temp, %r8}, %fd59;
	}
	shl.b32 	%r41, %r6, 20;
	add.s32 	%r42, %r41, %r8;
	mov.b64 	%fd65, {%r7, %r42};
	{
	.reg .b32 %temp; 
	mov.b64 	{%temp, %r43}, %fd15;
	}
	mov.b32 	%f20, %r43;
	abs.f32 	%f9, %f20;
	setp.lt.f32 	%p26, %f9, 0f4086232B;
	@%p26 bra 	$L__BB1_15;
	setp.lt.f64 	%p27, %fd15, 0d0000000000000000;
	add.f64 	%fd60, %fd15, 0d7FF0000000000000;
	selp.f64 	%fd65, 0d0000000000000000, %fd60, %p27;
	setp.geu.f32 	%p28, %f9, 0f40874800;
	@%p28 bra 	$L__BB1_15;
	shr.u32 	%r44, %r6, 31;
	add.s32 	%r45, %r6, %r44;
	shr.s32 	%r46, %r45, 1;
	shl.b32 	%r47, %r46, 20;
	add.s32 	%r48, %r8, %r47;
	mov.b64 	%fd61, {%r7, %r48};
	sub.s32 	%r49, %r6, %r46;
	shl.b32 	%r50, %r49, 20;
	add.s32 	%r51, %r50, 1072693248;
	mov.b32 	%r52, 0;
	mov.b64 	%fd62, {%r52, %r51};
	mul.f64 	%fd65, %fd62, %fd61;
$L__BB1_15:
	cvt.rn.f32.f64 	%f21, %fd65;
	fma.rn.f32 	%f26, %f6, %f21, %f26;
	fma.rn.f32 	%f25, %f7, %f21, %f25;
	add.f32 	%f24, %f24, %f21;
	add.s32 	%r53, %r53, 1;
	add.s64 	%rd17, %rd17, 4;
	add.s64 	%rd16, %rd16, 4;
	setp.ne.s32 	%p29, %r53, 100000;
	@%p29 bra 	$L__BB1_2;
	div.rn.f32 	%f22, %f26, %f24;
	div.rn.f32 	%f23, %f25, %f24;
	st.global.f32 	[%rd1], %f22;
	st.global.f32 	[%rd2], %f23;
$L__BB1_17:
	ret;

}
.func  (.param .b64 func_retval0) __internal_accurate_pow(
	.param .b64 __internal_accurate_pow_param_0
)
{
	.reg .pred 	%p<8>;
	.reg .b32 	%r<49>;
	.reg .b32 	%f<3>;
	.reg .b64 	%fd<109>;

	ld.param.f64 	%fd10, [__internal_accurate_pow_param_0];
	{
	.reg .b32 %temp; 
	mov.b64 	{%temp, %r46}, %fd10;
	}
	{
	.reg .b32 %temp; 
	mov.b64 	{%r45, %temp}, %fd10;
	}
	shr.u32 	%r47, %r46, 20;
	setp.gt.u32 	%p1, %r46, 1048575;
	@%p1 bra 	$L__BB2_2;
	mul.f64 	%fd11, %fd10, 0d4350000000000000;
	{
	.reg .b32 %temp; 
	mov.b64 	{%temp, %r46}, %fd11;
	}
	{
	.reg .b32 %temp; 
	mov.b64 	{%r45, %temp}, %fd11;
	}
	shr.u32 	%r16, %r46, 20;
	add.s32 	%r47, %r16, -54;
$L__BB2_2:
	add.s32 	%r48, %r47, -1023;
	and.b32  	%r17, %r46, -2146435073;
	or.b32  	%r18, %r17, 1072693248;
	mov.b64 	%fd107, {%r45, %r18};
	setp.lt.u32 	%p2, %r18, 1073127583;
	@%p2 bra 	$L__BB2_4;
	{
	.reg .b32 %temp; 
	mov.b64 	{%r19, %temp}, %fd107;
	}
	{
	.reg .b32 %temp; 
	mov.b64 	{%temp, %r20}, %fd107;
	}
	add.s32 	%r21, %r20, -1048576;
	mov.b64 	%fd107, {%r19, %r21};
	add.s32 	%r48, %r47, -1022;
$L__BB2_4:
	add.f64 	%fd12, %fd107, 0dBFF0000000000000;
	add.f64 	%fd13, %fd107, 0d3FF0000000000000;
	rcp.approx.ftz.f64 	%fd14, %fd13;
	neg.f64 	%fd15, %fd13;
	fma.rn.f64 	%fd16, %fd15, %fd14, 0d3FF0000000000000;
	fma.rn.f64 	%fd17, %fd16, %fd16, %fd16;
	fma.rn.f64 	%fd18, %fd17, %fd14, %fd14;
	mul.f64 	%fd19, %fd12, %fd18;
	fma.rn.f64 	%fd20, %fd12, %fd18, %fd19;
	mul.f64 	%fd21, %fd20, %fd20;
	fma.rn.f64 	%fd22, %fd21, 0d3EB0F5FF7D2CAFE2, 0d3ED0F5D241AD3B5A;
	fma.rn.f64 	%fd23, %fd22, %fd21, 0d3EF3B20A75488A3F;
	fma.rn.f64 	%fd24, %fd23, %fd21, 0d3F1745CDE4FAECD5;
	fma.rn.f64 	%fd25, %fd24, %fd21, 0d3F3C71C7258A578B;
	fma.rn.f64 	%fd26, %fd25, %fd21, 0d3F6249249242B910;
	fma.rn.f64 	%fd27, %fd26, %fd21, 0d3F89999999999DFB;
	sub.f64 	%fd28, %fd12, %fd20;
	add.f64 	%fd29, %fd28, %fd28;
	neg.f64 	%fd30, %fd20;
	fma.rn.f64 	%fd31, %fd30, %fd12, %fd29;
	mul.f64 	%fd32, %fd18, %fd31;
	fma.rn.f64 	%fd33, %fd21, %fd27, 0d3FB5555555555555;
	mov.f64 	%fd34, 0d3FB5555555555555;
	sub.f64 	%fd35, %fd34, %fd33;
	fma.rn.f64 	%fd36, %fd21, %fd27, %fd35;
	add.f64 	%fd37, %fd36, 0dBC46A4CB00B9E7B0;
	add.f64 	%fd38, %fd33, %fd37;
	sub.f64 	%fd39, %fd33, %fd38;
	add.f64 	%fd40, %fd37, %fd39;
	mul.rn.f64 	%fd41, %fd20, %fd20;
	neg.f64 	%fd42, %fd41;
	fma.rn.f64 	%fd43, %fd20, %fd20, %fd42;
	{
	.reg .b32 %temp; 
	mov.b64 	{%r22, %temp}, %fd32;
	}
	{
	.reg .b32 %temp; 
	mov.b64 	{%temp, %r23}, %fd32;
	}
	add.s32 	%r24, %r23, 1048576;
	mov.b64 	%fd44, {%r22, %r24};
	fma.rn.f64 	%fd45, %fd20, %fd44, %fd43;
	mul.rn.f64 	%fd46, %fd41, %fd20;
	neg.f64 	%fd47, %fd46;
	fma.rn.f64 	%fd48, %fd41, %fd20, %fd47;
	fma.rn.f64 	%fd49, %fd41, %fd32, %fd48;
	fma.rn.f64 	%fd50, %fd45, %fd20, %fd49;
	mul.rn.f64 	%fd51, %fd38, %fd46;
	neg.f64 	%fd52, %fd51;
	fma.rn.f64 	%fd53, %fd38, %fd46, %fd52;
	fma.rn.f64 	%fd54, %fd38, %fd50, %fd53;
	fma.rn.f64 	%fd55, %fd40, %fd46, %fd54;
	add.f64 	%fd56, %fd51, %fd55;
	sub.f64 	%fd57, %fd51, %fd56;
	add.f64 	%fd58, %fd55, %fd57;
	add.f64 	%fd59, %fd20, %fd56;
	sub.f64 	%fd60, %fd20, %fd59;
	add.f64 	%fd61, %fd56, %fd60;
	add.f64 	%fd62, %fd58, %fd61;
	add.f64 	%fd63, %fd32, %fd62;
	add.f64 	%fd64, %fd59, %fd63;
	sub.f64 	%fd65, %fd59, %fd64;
	add.f64 	%fd66, %fd63, %fd65;
	xor.b32  	%r25, %r48, -2147483648;
	mov.b32 	%r26, 1127219200;
	mov.b64 	%fd67, {%r25, %r26};
	mov.b32 	%r27, -2147483648;
	mov.b64 	%fd68, {%r27, %r26};
	sub.f64 	%fd69, %fd67, %fd68;
	fma.rn.f64 	%fd70, %fd69, 0d3FE62E42FEFA39EF, %fd64;
	fma.rn.f64 	%fd71, %fd69, 0dBFE62E42FEFA39EF, %fd70;
	sub.f64 	%fd72, %fd71, %fd64;
	sub.f64 	%fd73, %fd66, %fd72;
	fma.rn.f64 	%fd74, %fd69, 0d3C7ABC9E3B39803F, %fd73;
	add.f64 	%fd75, %fd70, %fd74;
	sub.f64 	%fd76, %fd70, %fd75;
	add.f64 	%fd77, %fd74, %fd76;
	mov.f64 	%fd78, 0d4000000000000000;
	{
	.reg .b32 %temp; 
	mov.b64 	{%temp, %r28}, %fd78;
	}
	{
	.reg .b32 %temp; 
	mov.b64 	{%r29, %temp}, %fd78;
	}
	shl.b32 	%r30, %r28, 1;
	setp.gt.u32 	%p3, %r30, -33554433;
	and.b32  	%r31, %r28, -15728641;
	selp.b32 	%r32, %r31, %r28, %p3;
	mov.b64 	%fd79, {%r29, %r32};
	mul.rn.f64 	%fd80, %fd75, %fd79;
	neg.f64 	%fd81, %fd80;
	fma.rn.f64 	%fd82, %fd75, %fd79, %fd81;
	fma.rn.f64 	%fd83, %fd77, %fd79, %fd82;
	add.f64 	%fd4, %fd80, %fd83;
	sub.f64 	%fd84, %fd80, %fd4;
	add.f64 	%fd5, %fd83, %fd84;
	fma.rn.f64 	%fd85, %fd4, 0d3FF71547652B82FE, 0d4338000000000000;
	{
	.reg .b32 %temp; 
	mov.b64 	{%r13, %temp}, %fd85;
	}
	mov.f64 	%fd86, 0dC338000000000000;
	add.rn.f64 	%fd87, %fd85, %fd86;
	fma.rn.f64 	%fd88, %fd87, 0dBFE62E42FEFA39EF, %fd4;
	fma.rn.f64 	%fd89, %fd87, 0dBC7ABC9E3B39803F, %fd88;
	fma.rn.f64 	%fd90, %fd89, 0d3E5ADE1569CE2BDF, 0d3E928AF3FCA213EA;
	fma.rn.f64 	%fd91, %fd90, %fd89, 0d3EC71DEE62401315;
	fma.rn.f64 	%fd92, %fd91, %fd89, 0d3EFA01997C89EB71;
	fma.rn.f64 	%fd93, %fd92, %fd89, 0d3F2A01A014761F65;
	fma.rn.f64 	%fd94, %fd93, %fd89, 0d3F56C16C1852B7AF;
	fma.rn.f64 	%fd95, %fd94, %fd89, 0d3F81111111122322;
	fma.rn.f64 	%fd96, %fd95, %fd89, 0d3FA55555555502A1;
	fma.rn.f64 	%fd97, %fd96, %fd89, 0d3FC5555555555511;
	fma.rn.f64 	%fd98, %fd97, %fd89, 0d3FE000000000000B;
	fma.rn.f64 	%fd99, %fd98, %fd89, 0d3FF0000000000000;
	fma.rn.f64 	%fd100, %fd99, %fd89, 0d3FF0000000000000;
	{
	.reg .b32 %temp; 
	mov.b64 	{%r14, %temp}, %fd100;
	}
	{
	.reg .b32 %temp; 
	mov.b64 	{%temp, %r15}, %fd100;
	}
	shl.b32 	%r33, %r13, 20;
	add.s32 	%r34, %r33, %r15;
	mov.b64 	%fd108, {%r14, %r34};
	{
	.reg .b32 %temp; 
	mov.b64 	{%temp, %r35}, %fd4;
	}
	mov.b32 	%f2, %r35;
	abs.f32 	%f1, %f2;
	setp.lt.f32 	%p4, %f1, 0f4086232B;
	@%p4 bra 	$L__BB2_7;
	setp.lt.f64 	%p5, %fd4, 0d0000000000000000;
	add.f64 	%fd101, %fd4, 0d7FF0000000000000;
	selp.f64 	%fd108, 0d0000000000000000, %fd101, %p5;
	setp.geu.f32 	%p6, %f1, 0f40874800;
	@%p6 bra 	$L__BB2_7;
	shr.u32 	%r36, %r13, 31;
	add.s32 	%r37, %r13, %r36;
	shr.s32 	%r38, %r37, 1;
	shl.b32 	%r39, %r38, 20;
	add.s32 	%r40, %r15, %r39;
	mov.b64 	%fd102, {%r14, %r40};
	sub.s32 	%r41, %r13, %r38;
	shl.b32 	%r42, %r41, 20;
	add.s32 	%r43, %r42, 1072693248;
	mov.b32 	%r44, 0;
	mov.b64 	%fd103, {%r44, %r43};
	mul.f64 	%fd108, %fd103, %fd102;
$L__BB2_7:
	abs.f64 	%fd104, %fd108;
	setp.eq.f64 	%p7, %fd104, 0d7FF0000000000000;
	fma.rn.f64 	%fd105, %fd108, %fd5, %fd108;
	selp.f64 	%fd106, %fd108, %fd105, %p7;
	st.param.f64 	[func_retval0], %fd106;
	ret;

}


// ===== COMPILED SASS (sm_100) =====

	.target	sm_100

	.elftype	@"ET_EXEC"


//--------------------- .note.nv.tkinfo           --------------------------
	.section	.note.nv.tkinfo,"",@"SHT_NOTE"
	.sectionflags	@"SHF_NOTE_NV_TKINFO"
	.tkinfo
        /*0018*/ 	.word	0x00000002
        /*0030*/ 	.string	""
        /*0030*/ 	.string	"ptxas"
        /*0030*/ 	.string	"Cuda compilation tools, release 13.0, V13.0.88"
        /*0030*/ 	.string	"Build cuda_13.0.r13.0/compiler.36424714_0"
        /*0030*/ 	.string	"-arch sm_100 -m 64 "



//--------------------- .note.nv.cuinfo           --------------------------
	.section	.note.nv.cuinfo,"",@"SHT_NOTE"
	.sectionflags	@"SHF_NOTE_NV_CUINFO"
        /*0018*/ 	.short	0x0002
        /*001a*/ 	.short	0x0064
        /*001c*/ 	.short	0x0082
	.zero		2


//--------------------- .nv.info                  --------------------------
	.section	.nv.info,"",@"SHT_CUDA_INFO"
	.align	4


	//----- nvinfo : EIATTR_REGCOUNT
	.align		4
        /*0000*/ 	.byte	0x04, 0x2f
        /*0002*/ 	.short	(.L_1 - .L_0)
	.align		4
.L_0:
        /*0004*/ 	.word	index@(_Z16Tiling_MeanShiftPKfS0_PfS1_)
        /*0008*/ 	.word	0x0000002a


	//----- nvinfo : EIATTR_FRAME_SIZE
	.align		4
.L_1:
        /*000c*/ 	.byte	0x04, 0x11
        /*000e*/ 	.short	(.L_3 - .L_2)
	.align		4
.L_2:
        /*0010*/ 	.word	index@($_Z16Tiling_MeanShiftPKfS0_PfS1_$__internal_accurate_pow)
        /*0014*/ 	.word	0x00000000


	//----- nvinfo : EIATTR_FRAME_SIZE
	.align		4
.L_3:
        /*0018*/ 	.byte	0x04, 0x11
        /*001a*/ 	.short	(.L_5 - .L_4)
	.align		4
.L_4:
        /*001c*/ 	.word	index@($__internal_4_$__cuda_sm3x_div_rn_noftz_f32_slowpath)
        /*0020*/ 	.word	0x00000000


	//----- nvinfo : EIATTR_FRAME_SIZE
	.align		4
.L_5:
        /*0024*/ 	.byte	0x04, 0x11
        /*0026*/ 	.short	(.L_7 - .L_6)
	.align		4
.L_6:
        /*0028*/ 	.word	index@($__internal_3_$__cuda_sm20_sqrt_rn_f32_slowpath)
        /*002c*/ 	.word	0x00000000


	//----- nvinfo : EIATTR_FRAME_SIZE
	.align		4
.L_7:
        /*0030*/ 	.byte	0x04, 0x11
        /*0032*/ 	.short	(.L_9 - .L_8)
	.align		4
.L_8:
        /*0034*/ 	.word	index@($__internal_2_$__cuda_sm20_div_rn_f64_full)
        /*0038*/ 	.word	0x00000000


	//----- nvinfo : EIATTR_FRAME_SIZE
	.align		4
.L_9:
        /*003c*/ 	.byte	0x04, 0x11
        /*003e*/ 	.short	(.L_11 - .L_10)
	.align		4
.L_10:
        /*0040*/ 	.word	index@(_Z16Tiling_MeanShiftPKfS0_PfS1_)
        /*0044*/ 	.word	0x00000000


	//----- nvinfo : EIATTR_REGCOUNT
	.align		4
.L_11:
        /*0048*/ 	.byte	0x04, 0x2f
        /*004a*/ 	.short	(.L_13 - .L_12)
	.align		4
.L_12:
        /*004c*/ 	.word	index@(_Z9MeanShiftPKfS0_PfS1_)
        /*0050*/ 	.word	0x00000028


	//----- nvinfo : EIATTR_FRAME_SIZE
	.align		4
.L_13:
        /*0054*/ 	.byte	0x04, 0x11
        /*0056*/ 	.short	(.L_15 - .L_14)
	.align		4
.L_14:
        /*0058*/ 	.word	index@($_Z9MeanShiftPKfS0_PfS1_$__internal_accurate_pow)
        /*005c*/ 	.word	0x00000000


	//----- nvinfo : EIATTR_FRAME_SIZE
	.align		4
.L_15:
        /*0060*/ 	.byte	0x04, 0x11
        /*0062*/ 	.short	(.L_17 - .L_16)
	.align		4
.L_16:
        /*0064*/ 	.word	index@($__internal_1_$__cuda_sm3x_div_rn_noftz_f32_slowpath)
        /*0068*/ 	.word	0x00000000


	//----- nvinfo : EIATTR_FRAME_SIZE
	.align		4
.L_17:
        /*006c*/ 	.byte	0x04, 0x11
        /*006e*/ 	.short	(.L_19 - .L_18)
	.align		4
.L_18:
        /*0070*/ 	.word	index@($__internal_0_$__cuda_sm20_div_rn_f64_full)
        /*0074*/ 	.word	0x00000000


	//----- nvinfo : EIATTR_FRAME_SIZE
	.align		4
.L_19:
        /*0078*/ 	.byte	0x04, 0x11
        /*007a*/ 	.short	(.L_21 - .L_20)
	.align		4
.L_20:
        /*007c*/ 	.word	index@(_Z9MeanShiftPKfS0_PfS1_)
        /*0080*/ 	.word	0x00000000


	//----- nvinfo : EIATTR_MIN_STACK_SIZE
	.align		4
.L_21:
        /*0084*/ 	.byte	0x04, 0x12
        /*0086*/ 	.short	(.L_23 - .L_22)
	.align		4
.L_22:
        /*0088*/ 	.word	index@(_Z9MeanShiftPKfS0_PfS1_)
        /*008c*/ 	.word	0x00000000


	//----- nvinfo : EIATTR_MIN_STACK_SIZE
	.align		4
.L_23:
        /*0090*/ 	.byte	0x04, 0x12
        /*0092*/ 	.short	(.L_25 - .L_24)
	.align		4
.L_24:
        /*0094*/ 	.word	index@(_Z16Tiling_MeanShiftPKfS0_PfS1_)
        /*0098*/ 	.word	0x00000000
.L_25:


//--------------------- .nv.compat                --------------------------
	.section	.nv.compat,"",@"SHT_CUDA_COMPAT_INFO"
	.align	4
        /*0000*/ 	.byte	0x02, 0x09, 0x00, 0x00, 0x02, 0x02, 0x01, 0x00, 0x02, 0x05, 0x05, 0x00, 0x03, 0x07, 0x01, 0x01
        /*0010*/ 	.byte	0x02, 0x03, 0x00, 0x00, 0x02, 0x06, 0x01, 0x00, 0x04, 0x0b, 0x08, 0x00, 0x01, 0x00, 0x00, 0x00
        /*0020*/ 	.byte	0x00, 0x00, 0x00, 0x00


//--------------------- .nv.info._Z9MeanShiftPKfS0_PfS1_ --------------------------
	.section	.nv.info._Z9MeanShiftPKfS0_PfS1_,"",@"SHT_CUDA_INFO"
	.sectionflags	@""
	.align	4


	//----- nvinfo : EIATTR_CUDA_API_VERSION
	.align		4
        /*0000*/ 	.byte	0x04, 0x37
        /*0002*/ 	.short	(.L_27 - .L_26)
.L_26:
        /*0004*/ 	.word	0x00000082


	//----- nvinfo : EIATTR_KPARAM_INFO
	.align		4
.L_27:
        /*0008*/ 	.byte	0x04, 0x17
        /*000a*/ 	.short	(.L_29 - .L_28)
.L_28:
        /*000c*/ 	.word	0x00000000
        /*0010*/ 	.short	0x0003
        /*0012*/ 	.short	0x0018
        /*0014*/ 	.byte	0x00, 0xf5, 0x21, 0x00


	//----- nvinfo : EIATTR_KPARAM_INFO
	.align		4
.L_29:
        /*0018*/ 	.byte	0x04, 0x17
        /*001a*/ 	.short	(.L_31 - .L_30)
.L_30:
        /*001c*/ 	.word	0x00000000
        /*0020*/ 	.short	0x0002
        /*0022*/ 	.short	0x0010
        /*0024*/ 	.byte	0x00, 0xf5, 0x21, 0x00


	//----- nvinfo : EIATTR_KPARAM_INFO
	.align		4
.L_31:
        /*0028*/ 	.byte	0x04, 0x17
        /*002a*/ 	.short	(.L_33 - .L_32)
.L_32:
        /*002c*/ 	.word	0x00000000
        /*0030*/ 	.short	0x0001
        /*0032*/ 	.short	0x0008
        /*0034*/ 	.byte	0x00, 0xf5, 0x21, 0x00


	//----- nvinfo : EIATTR_KPARAM_INFO
	.align		4
.L_33:
        /*0038*/ 	.byte	0x04, 0x17
        /*003a*/ 	.short	(.L_35 - .L_34)
.L_34:
        /*003c*/ 	.word	0x00000000
        /*0040*/ 	.short	0x0000
        /*0042*/ 	.short	0x0000
        /*0044*/ 	.byte	0x00, 0xf5, 0x21, 0x00


	//----- nvinfo : EIATTR_SPARSE_MMA_MASK
	.align		4
.L_35:
        /*0048*/ 	.byte	0x03, 0x50
        /*004a*/ 	.short	0x0000


	//----- nvinfo : EIATTR_MAXREG_COUNT
	.align		4
        /*004c*/ 	.byte	0x03, 0x1b
        /*004e*/ 	.short	0x00ff


	//----- nvinfo : EIATTR_MERCURY_ISA_VERSION
	.align		4
        /*0050*/ 	.byte	0x03, 0x5f
        /*0052*/ 	.short	0x0101


	//----- nvinfo : EIATTR_VRC_CTA_INIT_COUNT
	.align		4
        /*0054*/ 	.byte	0x02, 0x4a
	.zero		1
	.zero		1


	//----- nvinfo : EIATTR_EXIT_INSTR_OFFSETS
	.align		4
        /*0058*/ 	.byte	0x04, 0x1c
        /*005a*/ 	.short	(.L_37 - .L_36)


	//   ....[0]....
.L_36:
        /*005c*/ 	.word	0x00000060


	//   ....[1]....
        /*0060*/ 	.word	0x00000cd0


	//----- nvinfo : EIATTR_CRS_STACK_SIZE
	.align		4
.L_37:
        /*0064*/ 	.byte	0x04, 0x1e
        /*0066*/ 	.short	(.L_39 - .L_38)
.L_38:
        /*0068*/ 	.word	0x00000000


	//----- nvinfo : EIATTR_CBANK_PARAM_SIZE
	.align		4
.L_39:
        /*006c*/ 	.byte	0x03, 0x19
        /*006e*/ 	.short	0x0020


	//----- nvinfo : EIATTR_PARAM_CBANK
	.align		4
        /*0070*/ 	.byte	0x04, 0x0a
        /*0072*/ 	.short	(.L_41 - .L_40)
	.align		4
.L_40:
        /*0074*/ 	.word	index@(.nv.constant0._Z9MeanShiftPKfS0_PfS1_)
        /*0078*/ 	.short	0x0380
        /*007a*/ 	.short	0x0020


	//----- nvinfo : EIATTR_SW_WAR
	.align		4
.L_41:
        /*007c*/ 	.byte	0x04, 0x36
        /*007e*/ 	.short	(.L_43 - .L_42)
.L_42:
        /*0080*/ 	.word	0x00000008
.L_43:


//--------------------- .nv.info._Z16Tiling_MeanShiftPKfS0_PfS1_ --------------------------
	.section	.nv.info._Z16Tiling_MeanShiftPKfS0_PfS1_,"",@"SHT_CUDA_INFO"
	.sectionflags	@""
	.align	4


	//----- nvinfo : EIATTR_CUDA_API_VERSION
	.align		4
        /*0000*/ 	.byte	0x04, 0x37
        /*0002*/ 	.short	(.L_45 - .L_44)
.L_44:
        /*0004*/ 	.word	0x00000082


	//----- nvinfo : EIATTR_KPARAM_INFO
	.align		4
.L_45:
        /*0008*/ 	.byte	0x04, 0x17
        /*000a*/ 	.short	(.L_47 - .L_46)
.L_46:
        /*000c*/ 	.word	0x00000000
        /*0010*/ 	.short	0x0003
        /*0012*/ 	.short	0x0018
        /*0014*/ 	.byte	0x00, 0xf5, 0x21, 0x00


	//----- nvinfo : EIATTR_KPARAM_INFO
	.align		4
.L_47:
        /*0018*/ 	.byte	0x04, 0x17
        /*001a*/ 	.short	(.L_49 - .L_48)
.L_48:
        /*001c*/ 	.word	0x00000000
        /*0020*/ 	.short	0x0002
        /*0022*/ 	.short	0x0010
        /*0024*/ 	.byte	0x00, 0xf5, 0x21, 0x00


	//----- nvinfo : EIATTR_KPARAM_INFO
	.align		4
.L_49:
        /*0028*/ 	.byte	0x04, 0x17
        /*002a*/ 	.short	(.L_51 - .L_50)
.L_50:
        /*002c*/ 	.word	0x00000000
        /*0030*/ 	.short	0x0001
        /*0032*/ 	.short	0x0008
        /*0034*/ 	.byte	0x00, 0xf5, 0x21, 0x00


	//----- nvinfo : EIATTR_KPARAM_INFO
	.align		4
.L_51:
        /*0038*/ 	.byte	0x04, 0x17
        /*003a*/ 	.short	(.L_53 - .L_52)
.L_52:
        /*003c*/ 	.word	0x00000000
        /*0040*/ 	.short	0x0000
        /*0042*/ 	.short	0x0000
        /*0044*/ 	.byte	0x00, 0xf5, 0x21, 0x00


	//----- nvinfo : EIATTR_SPARSE_MMA_MASK
	.align		4
.L_53:
        /*0048*/ 	.byte	0x03, 0x50
        /*004a*/ 	.short	0x0000


	//----- nvinfo : EIATTR_MAXREG_COUNT
	.align		4
        /*004c*/ 	.byte	0x03, 0x1b
        /*004e*/ 	.short	0x00ff


	//----- nvinfo : EIATTR_NUM_BARRIERS
	.align		4
        /*0050*/ 	.byte	0x02, 0x4c
        /*0052*/ 	.byte	0x01
	.zero		1


	//----- nvinfo : EIATTR_MERCURY_ISA_VERSION
	.align		4
        /*0054*/ 	.byte	0x03, 0x5f
        /*0056*/ 	.short	0x0101


	//----- nvinfo : EIATTR_VRC_CTA_INIT_COUNT
	.align		4
        /*0058*/ 	.byte	0x02, 0x4a
	.zero		1
	.zero		1


	//----- nvinfo : EIATTR_EXIT_INSTR_OFFSETS
	.align		4
        /*005c*/ 	.byte	0x04, 0x1c
        /*005e*/ 	.short	(.L_55 - .L_54)


	//   ....[0]....
.L_54:
        /*0060*/ 	.word	0x00000060


	//   ....[1]....
        /*0064*/ 	.word	0x00000f60


	//----- nvinfo : EIATTR_CRS_STACK_SIZE
	.align		4
.L_55:
        /*0068*/ 	.byte	0x04, 0x1e
        /*006a*/ 	.short	(.L_57 - .L_56)
.L_56:
        /*006c*/ 	.word	0x00000000


	//----- nvinfo : EIATTR_CBANK_PARAM_SIZE
	.align		4
.L_57:
        /*0070*/ 	.byte	0x03, 0x19
        /*0072*/ 	.short	0x0020


	//----- nvinfo : EIATTR_PARAM_CBANK
	.align		4
        /*0074*/ 	.byte	0x04, 0x0a
        /*0076*/ 	.short	(.L_59 - .L_58)
	.align		4
.L_58:
        /*0078*/ 	.word	index@(.nv.constant0._Z16Tiling_MeanShiftPKfS0_PfS1_)
        /*007c*/ 	.short	0x0380
        /*007e*/ 	.short	0x0020


	//----- nvinfo : EIATTR_SW_WAR
	.align		4
.L_59:
        /*0080*/ 	.byte	0x04, 0x36
        /*0082*/ 	.short	(.L_61 - .L_60)
.L_60:
        /*0084*/ 	.word	0x00000008
.L_61:


//--------------------- .nv.callgraph             --------------------------
	.section	.nv.callgraph,"",@"SHT_CUDA_CALLGRAPH"
	.align	4
	.sectionentsize	8
	.align		4
        /*0000*/ 	.word	0x00000000
	.align		4
        /*0004*/ 	.word	0xffffffff
	.align		4
        /*0008*/ 	.word	0x00000000
	.align		4
        /*000c*/ 	.word	0xfffffffe
	.align		4
        /*0010*/ 	.word	0x00000000
	.align		4
        /*0014*/ 	.word	0xfffffffd
	.align		4
        /*0018*/ 	.word	0x00000000
	.align		4
        /*001c*/ 	.word	0xfffffffc


//--------------------- .text._Z9MeanShiftPKfS0_PfS1_ --------------------------
	.section	.text._Z9MeanShiftPKfS0_PfS1_,"ax",@progbits
	.align	128
        .global         _Z9MeanShiftPKfS0_PfS1_
        .type           _Z9MeanShiftPKfS0_PfS1_,@function
        .size           _Z9MeanShiftPKfS0_PfS1_,(.L_x_77 - _Z9MeanShiftPKfS0_PfS1_)
        .other          _Z9MeanShiftPKfS0_PfS1_,@"STO_CUDA_ENTRY STV_DEFAULT"
_Z9MeanShiftPKfS0_PfS1_:
.text._Z9MeanShiftPKfS0_PfS1_:
[----:B------:R-:W-:Y:S01]  /*0000*/  LDC R1, c[0x0][0x37c] ;  /* 0x0000df00ff017b82 */ /* 0x000fe20000000800 */
[----:B------:R-:W0:Y:S07]  /*0010*/  S2R R0, SR_TID.X ;  /* 0x0000000000007919 */ /* 0x000e2e0000002100 */
[----:B------:R-:W0:Y:S08]  /*0020*/  S2UR UR4, SR_CTAID.X ;  /* 0x00000000000479c3 */ /* 0x000e300000002500 */
[----:B------:R-:W0:Y:S02]  /*0030*/  LDC R3, c[0x0][0x360] ;  /* 0x0000d800ff037b82 */ /* 0x000e240000000800 */
[----:B0-----:R-:W-:-:S05]  /*0040*/  IMAD R3, R3, UR4, R0 ;  /* 0x0000000403037c24 */ /* 0x001fca000f8e0200 */
[----:B------:R-:W-:-:S13]  /*0050*/  ISETP.GT.AND P0, PT, R3, 0x1869f, PT ;  /* 0x0001869f0300780c */ /* 0x000fda0003f04270 */
[----:B------:R-:W-:Y:S05]  /*0060*/  @P0 EXIT ;  /* 0x000000000000094d */ /* 0x000fea0003800000 */
[----:B------:R-:W0:Y:S01]  /*0070*/  LDC.64 R12, c[0x0][0x390] ;  /* 0x0000e400ff0c7b82 */ /* 0x000e220000000a00 */
[----:B------:R-:W1:Y:S07]  /*0080*/  LDCU.64 UR6, c[0x0][0x358] ;  /* 0x00006b00ff0677ac */ /* 0x000e6e0008000a00 */
[----:B------:R-:W2:Y:S01]  /*0090*/  LDC.64 R10, c[0x0][0x398] ;  /* 0x0000e600ff0a7b82 */ /* 0x000ea20000000a00 */
[----:B0-----:R-:W-:-:S05]  /*00a0*/  IMAD.WIDE R12, R3, 0x4, R12 ;  /* 0x00000004030c7825 */ /* 0x001fca00078e020c */
[----:B-1----:R0:W5:Y:S01]  /*00b0*/  LDG.E R6, desc[UR6][R12.64] ;  /* 0x000000060c067981 */ /* 0x002162000c1e1900 */
[----:B--2---:R-:W-:-:S05]  /*00c0*/  IMAD.WIDE R10, R3, 0x4, R10 ;  /* 0x00000004030a7825 */ /* 0x004fca00078e020a */
[----:B------:R0:W5:Y:S01]  /*00d0*/  LDG.E R4, desc[UR6][R10.64] ;  /* 0x000000060a047981 */ /* 0x000162000c1e1900 */
[----:B------:R-:W-:Y:S01]  /*00e0*/  BSSY.RECONVERGENT B0, `(.L_x_0) ;  /* 0x0000005000007945 */ /* 0x000fe20003800200 */
[----:B------:R-:W-:Y:S01]  /*00f0*/  IMAD.MOV.U32 R30, RZ, RZ, RZ ;  /* 0x000000ffff1e7224 */ /* 0x000fe200078e00ff */
[----:B------:R-:W-:Y:S01]  /*0100*/  MOV R34, 0x130 ;  /* 0x0000013000227802 */ /* 0x000fe20000000f00 */
[----:B------:R-:W-:-:S07]  /*0110*/  IMAD.MOV.U32 R31, RZ, RZ, 0x40000000 ;  /* 0x40000000ff1f7424 */ /* 0x000fce00078e00ff */
[----:B0----5:R-:W-:Y:S05]  /*0120*/  CALL.REL.NOINC `($_Z9MeanShiftPKfS0_PfS1_$__internal_accurate_pow) ;  /* 0x0000001400f87944 */ /* 0x021fea0003c00000 */
[----:B------:R-:W-:Y:S05]  /*0130*/  BSYNC.RECONVERGENT B0 ;  /* 0x0000000000007941 */ /* 0x000fea0003800200 */
.L_x_0:
[----:B------:R-:W-:Y:S01]  /*0140*/  DADD R8, R24, R24 ;  /* 0x0000000018087229 */ /* 0x000fe20000000018 */
[----:B------:R-:W-:Y:S01]  /*0150*/  IMAD.MOV.U32 R35, RZ, RZ, RZ ;  /* 0x000000ffff237224 */ /* 0x000fe200078e00ff */
[----:B------:R-:W0:Y:S01]  /*0160*/  LDCU.64 UR10, c[0x0][0x380] ;  /* 0x00007000ff0a77ac */ /* 0x000e220008000a00 */
[----:B------:R-:W-:Y:S02]  /*0170*/  IMAD.MOV.U32 R2, RZ, RZ, RZ ;  /* 0x000000ffff027224 */ /* 0x000fe400078e00ff */
[----:B------:R-:W-:Y:S01]  /*0180*/  IMAD.MOV.U32 R0, RZ, RZ, RZ ;  /* 0x000000ffff007224 */ /* 0x000fe200078e00ff */
[----:B------:R-:W1:Y:S01]  /*0190*/  LDCU.64 UR8, c[0x0][0x388] ;  /* 0x00007100ff0877ac */ /* 0x000e620008000a00 */
[----:B------:R-:W-:-:S05]  /*01a0*/  UMOV UR4, URZ ;  /* 0x000000ff00047c82 */ /* 0x000fca0008000000 */
.L_x_11:
[----:B0-----:R-:W-:Y:S02]  /*01b0*/  IMAD.U32 R16, RZ, RZ, UR10 ;  /* 0x0000000aff107e24 */ /* 0x001fe4000f8e00ff */
[----:B------:R-:W-:-:S05]  /*01c0*/  IMAD.U32 R17, RZ, RZ, UR11 ;  /* 0x0000000bff117e24 */ /* 0x000fca000f8e00ff */
[----:B------:R-:W2:Y:S01]  /*01d0*/  LDG.E R7, desc[UR6][R16.64] ;  /* 0x0000000610077981 */ /* 0x000ea2000c1e1900 */
[----:B-1----:R-:W-:Y:S02]  /*01e0*/  IMAD.U32 R18, RZ, RZ, UR8 ;  /* 0x00000008ff127e24 */ /* 0x002fe4000f8e00ff */
[----:B------:R-:W-:-:S05]  /*01f0*/  IMAD.U32 R19, RZ, RZ, UR9 ;  /* 0x00000009ff137e24 */ /* 0x000fca000f8e00ff */
[----:B------:R0:W5:Y:S01]  /*0200*/  LDG.E R5, desc[UR6][R18.64] ;  /* 0x0000000612057981 */ /* 0x000162000c1e1900 */
[----:B------:R-:W-:Y:S01]  /*0210*/  BSSY.RECONVERGENT B0, `(.L_x_1) ;  /* 0x0000006000007945 */ /* 0x000fe20003800200 */
[----:B------:R-:W-:Y:S01]  /*0220*/  MOV R34, 0x270 ;  /* 0x0000027000227802 */ /* 0x000fe20000000f00 */
[----:B--2---:R-:W-:-:S04]  /*0230*/  FADD R37, R6, -R7 ;  /* 0x8000000706257221 */ /* 0x004fc80000000000 */
[----:B------:R-:W1:Y:S02]  /*0240*/  F2F.F64.F32 R14, R37 ;  /* 0x00000025000e7310 */ /* 0x000e640000201800 */
[----:B01----:R-:W-:-:S11]  /*0250*/  DADD R30, -RZ, |R14| ;  /* 0x00000000ff1e7229 */ /* 0x003fd6000000050e */
[----:B-----5:R-:W-:Y:S05]  /*0260*/  CALL.REL.NOINC `($_Z9MeanShiftPKfS0_PfS1_$__internal_accurate_pow) ;  /* 0x0000001400a87944 */ /* 0x020fea0003c00000 */
[----:B------:R-:W-:Y:S05]  /*0270*/  BSYNC.RECONVERGENT B0 ;  /* 0x0000000000007941 */ /* 0x000fea0003800200 */
.L_x_1:
[----:B------:R-:W-:Y:S01]  /*0280*/  DADD R18, R14, 2 ;  /* 0x400000000e127429 */ /* 0x000fe20000000000 */
[----:B------:R-:W-:Y:S01]  /*0290*/  FADD R3, R4, -R5 ;  /* 0x8000000504037221 */ /* 0x000fe20000000000 */
[C---:B------:R-:W-:Y:S01]  /*02a0*/  FSETP.NEU.AND P1, PT, R37.reuse, RZ, PT ;  /* 0x000000ff2500720b */ /* 0x040fe20003f2d000 */
[----:B------:R-:W-:Y:S01]  /*02b0*/  BSSY.RECONVERGENT B0, `(.L_x_2) ;  /* 0x000000f000007945 */ /* 0x000fe20003800200 */
[----:B------:R-:W-:Y:S01]  /*02c0*/  FSETP.NEU.AND P0, PT, R37, 1, PT ;  /* 0x3f8000002500780b */ /* 0x000fe20003f0d000 */
[----:B------:R-:W0:Y:S01]  /*02d0*/  F2F.F64.F32 R16, R3 ;  /* 0x0000000300107310 */ /* 0x000e220000201800 */
[----:B------:R-:W-:Y:S02]  /*02e0*/  FSEL R24, R24, RZ, P1 ;  /* 0x000000ff18187208 */ /* 0x000fe40000800000 */
[----:B------:R-:W-:Y:S02]  /*02f0*/  FSEL R25, R25, RZ, P1 ;  /* 0x000000ff19197208 */ /* 0x000fe40000800000 */
[----:B------:R-:W-:-:S04]  /*0300*/  LOP3.LUT R18, R19, 0x7ff00000, RZ, 0xc0, !PT ;  /* 0x7ff0000013127812 */ /* 0x000fc800078ec0ff */
[----:B------:R-:W-:Y:S01]  /*0310*/  ISETP.NE.AND P2, PT, R18, 0x7ff00000, PT ;  /* 0x7ff000001200780c */ /* 0x000fe20003f45270 */
[----:B0-----:R-:W-:-:S12]  /*0320*/  DADD R30, -RZ, |R16| ;  /* 0x00000000ff1e7229 */ /* 0x001fd80000000510 */
[----:B------:R-:W-:Y:S05]  /*0330*/  @P2 BRA `(.L_x_3) ;  /* 0x0000000000182947 */ /* 0x000fea0003800000 */
[----:B------:R-:W-:-:S13]  /*0340*/  FSETP.NAN.AND P1, PT, R37, R37, PT ;  /* 0x000000252500720b */ /* 0x000fda0003f28000 */
[----:B------:R-:W-:Y:S01]  /*0350*/  @P1 DADD R24, R14, 2 ;  /* 0x400000000e181429 */ /* 0x000fe20000000000 */
[----:B------:R-:W-:Y:S10]  /*0360*/  @P1 BRA `(.L_x_3) ;  /* 0x00000000000c1947 */ /* 0x000ff40003800000 */
[----:B------:R-:W-:-:S14]  /*0370*/  DSETP.NEU.AND P1, PT, |R14|, +INF , PT ;  /* 0x7ff000000e00742a */ /* 0x000fdc0003f2d200 */
[----:B------:R-:W-:Y:S02]  /*0380*/  @!P1 IMAD.MOV.U32 R24, RZ, RZ, 0x0 ;  /* 0x00000000ff189424 */ /* 0x000fe400078e00ff */
[----:B------:R-:W-:-:S07]  /*0390*/  @!P1 IMAD.MOV.U32 R25, RZ, RZ, 0x7ff00000 ;  /* 0x7ff00000ff199424 */ /* 0x000fce00078e00ff */
.L_x_3:
[----:B------:R-:W-:Y:S05]  /*03a0*/  BSYNC.RECONVERGENT B0 ;  /* 0x0000000000007941 */ /* 0x000fea0003800200 */
.L_x_2:
[----:B------:R-:W-:Y:S01]  /*03b0*/  BSSY.RECONVERGENT B0, `(.L_x_4) ;  /* 0x0000005000007945 */ /* 0x000fe20003800200 */
[----:B------:R-:W-:Y:S02]  /*03c0*/  FSEL R14, R24, RZ, P0 ;  /* 0x000000ff180e7208 */ /* 0x000fe40000000000 */
[----:B------:R-:W-:Y:S02]  /*03d0*/  FSEL R15, R25, 1.875, P0 ;  /* 0x3ff00000190f7808 */ /* 0x000fe40000000000 */
[----:B------:R-:W-:-:S07]  /*03e0*/  MOV R34, 0x400 ;  /* 0x0000040000227802 */ /* 0x000fce0000000f00 */
[----:B------:R-:W-:Y:S05]  /*03f0*/  CALL.REL.NOINC `($_Z9MeanShiftPKfS0_PfS1_$__internal_accurate_pow) ;  /* 0x0000001400447944 */ /* 0x000fea0003c00000 */
[----:B------:R-:W-:Y:S05]  /*0400*/  BSYNC.RECONVERGENT B0 ;  /* 0x0000000000007941 */ /* 0x000fea0003800200 */
.L_x_4:
[----:B------:R-:W-:Y:S01]  /*0410*/  DADD R18, R16, 2 ;  /* 0x4000000010127429 */ /* 0x000fe20000000000 */
[----:B------:R0:W1:Y:S01]  /*0420*/  MUFU.RCP64H R20, R9 ;  /* 0x0000000900147308 */ /* 0x0000620000001800 */
[C---:B------:R-:W-:Y:S01]  /*0430*/  FSETP.NEU.AND P1, PT, R3.reuse, RZ, PT ;  /* 0x000000ff0300720b */ /* 0x040fe20003f2d000 */
[----:B------:R-:W-:Y:S01]  /*0440*/  BSSY.RECONVERGENT B0, `(.L_x_5) ;  /* 0x000000d000007945 */ /* 0x000fe20003800200 */
[----:B------:R-:W-:Y:S02]  /*0450*/  FSETP.NEU.AND P0, PT, R3, 1, PT ;  /* 0x3f8000000300780b */ /* 0x000fe40003f0d000 */
[----:B------:R-:W-:Y:S02]  /*0460*/  FSEL R24, R24, RZ, P1 ;  /* 0x000000ff18187208 */ /* 0x000fe40000800000 */
[----:B------:R-:W-:Y:S02]  /*0470*/  FSEL R25, R25, RZ, P1 ;  /* 0x000000ff19197208 */ /* 0x000fe40000800000 */
[----:B------:R-:W-:-:S04]  /*0480*/  LOP3.LUT R18, R19, 0x7ff00000, RZ, 0xc0, !PT ;  /* 0x7ff0000013127812 */ /* 0x000fc800078ec0ff */
[----:B------:R-:W-:-:S13]  /*0490*/  ISETP.NE.AND P2, PT, R18, 0x7ff00000, PT ;  /* 0x7ff000001200780c */ /* 0x000fda0003f45270 */
[----:B01----:R-:W-:Y:S05]  /*04a0*/  @P2 BRA `(.L_x_6) ;  /* 0x0000000000182947 */ /* 0x003fea0003800000 */
[----:B------:R-:W-:-:S13]  /*04b0*/  FSETP.NAN.AND P1, PT, R3, R3, PT ;  /* 0x000000030300720b */ /* 0x000fda0003f28000 */
[----:B------:R-:W-:Y:S01]  /*04c0*/  @P1 DADD R24, R16, 2 ;  /* 0x4000000010181429 */ /* 0x000fe20000000000 */
[----:B------:R-:W-:Y:S10]  /*04d0*/  @P1 BRA `(.L_x_6) ;  /* 0x00000000000c1947 */ /* 0x000ff40003800000 */
[----:B------:R-:W-:-:S14]  /*04e0*/  DSETP.NEU.AND P1, PT, |R16|, +INF , PT ;  /* 0x7ff000001000742a */ /* 0x000fdc0003f2d200 */
[----:B------:R-:W-:Y:S02]  /*04f0*/  @!P1 IMAD.MOV.U32 R24, RZ, RZ, 0x0 ;  /* 0x00000000ff189424 */ /* 0x000fe400078e00ff */
[----:B------:R-:W-:-:S07]  /*0500*/  @!P1 IMAD.MOV.U32 R25, RZ, RZ, 0x7ff00000 ;  /* 0x7ff00000ff199424 */ /* 0x000fce00078e00ff */
.L_x_6:
[----:B------:R-:W-:Y:S05]  /*0510*/  BSYNC.RECONVERGENT B0 ;  /* 0x0000000000007941 */ /* 0x000fea0003800200 */
.L_x_5:
[----:B------:R-:W-:Y:S01]  /*0520*/  FSEL R18, R24, RZ, P0 ;  /* 0x000000ff18127208 */ /* 0x000fe20000000000 */
[----:B------:R-:W-:Y:S01]  /*0530*/  IMAD.MOV.U32 R16, RZ, RZ, 0x1 ;  /* 0x00000001ff107424 */ /* 0x000fe200078e00ff */
[----:B------:R-:W-:Y:S01]  /*0540*/  FSEL R19, R25, 1.875, P0 ;  /* 0x3ff0000019137808 */ /* 0x000fe20000000000 */
[----:B------:R-:W-:Y:S01]  /*0550*/  IMAD.MOV.U32 R17, RZ, RZ, R20 ;  /* 0x000000ffff117224 */ /* 0x000fe200078e0014 */
[----:B------:R-:W-:Y:S04]  /*0560*/  BSSY.RECONVERGENT B0, `(.L_x_7) ;  /* 0x0000012000007945 */ /* 0x000fe80003800200 */
[----:B------:R-:W-:Y:S02]  /*0570*/  DADD R18, R14, R18 ;  /* 0x000000000e127229 */ /* 0x000fe40000000012 */
[----:B------:R-:W-:-:S08]  /*0580*/  DFMA R20, -R8, R16, 1 ;  /* 0x3ff000000814742b */ /* 0x000fd00000000110 */
[----:B------:R-:W-:Y:S01]  /*0590*/  DFMA R20, R20, R20, R20 ;  /* 0x000000141414722b */ /* 0x000fe20000000014 */
[----:B------:R-:W0:Y:S07]  /*05a0*/  F2F.F32.F64 R18, R18 ;  /* 0x0000001200127310 */ /* 0x000e2e0000301000 */
[----:B------:R-:W-:-:S08]  /*05b0*/  DFMA R20, R16, R20, R16 ;  /* 0x000000141014722b */ /* 0x000fd00000000010 */
[----:B------:R-:W-:Y:S01]  /*05c0*/  DFMA R14, -R8, R20, 1 ;  /* 0x3ff00000080e742b */ /* 0x000fe20000000114 */
[----:B0-----:R-:W0:Y:S07]  /*05d0*/  F2F.F64.F32 R16, -R18 ;  /* 0x8000001200107310 */ /* 0x001e2e0000201800 */
[----:B------:R-:W-:-:S08]  /*05e0*/  DFMA R14, R20, R14, R20 ;  /* 0x0000000e140e722b */ /* 0x000fd00000000014 */
[----:B0-----:R-:W-:Y:S01]  /*05f0*/  DMUL R20, R16, R14 ;  /* 0x0000000e10147228 */ /* 0x001fe20000000000 */
[----:B------:R-:W-:-:S07]  /*0600*/  FSETP.GEU.AND P1, PT, |R17|, 6.5827683646048100446e-37, PT ;  /* 0x036000001100780b */ /* 0x000fce0003f2e200 */
[----:B------:R-:W-:-:S08]  /*0610*/  DFMA R22, -R8, R20, R16 ;  /* 0x000000140816722b */ /* 0x000fd00000000110 */
[----:B------:R-:W-:-:S10]  /*0620*/  DFMA R14, R14, R22, R20 ;  /* 0x000000160e0e722b */ /* 0x000fd40000000014 */
[----:B------:R-:W-:-:S05]  /*0630*/  FFMA R3, RZ, R9, R15 ;  /* 0x00000009ff037223 */ /* 0x000fca000000000f */
[----:B------:R-:W-:-:S13]  /*0640*/  FSETP.GT.AND P0, PT, |R3|, 1.469367938527859385e-39, PT ;  /* 0x001000000300780b */ /* 0x000fda0003f04200 */
[----:B------:R-:W-:Y:S05]  /*0650*/  @P0 BRA P1, `(.L_x_8) ;  /* 0x0000000000080947 */ /* 0x000fea0000800000 */
[----:B------:R-:W-:-:S07]  /*0660*/  MOV R26, 0x680 ;  /* 0x00000680001a7802 */ /* 0x000fce0000000f00 */
[----:B------:R-:W-:Y:S05]  /*0670*/  CALL.REL.NOINC `($__internal_0_$__cuda_sm20_div_rn_f64_full) ;  /* 0x0000000400987944 */ /* 0x000fea0003c00000 */
.L_x_8:
[----:B------:R-:W-:Y:S05]  /*0680*/  BSYNC.RECONVERGENT B0 ;  /* 0x0000000000007941 */ /* 0x000fea0003800200 */
.L_x_7:
[----:B------:R-:W-:Y:S01]  /*0690*/  IMAD.MOV.U32 R16, RZ, RZ, 0x652b82fe ;  /* 0x652b82feff107424 */ /* 0x000fe200078e00ff */
[----:B------:R-:W-:Y:S01]  /*06a0*/  UMOV UR12, 0xfefa39ef ;  /* 0xfefa39ef000c7882 */ /* 0x000fe20000000000 */
[----:B------:R-:W-:Y:S01]  /*06b0*/  IMAD.MOV.U32 R17, RZ, RZ, 0x3ff71547 ;  /* 0x3ff71547ff117424 */ /* 0x000fe200078e00ff */
[----:B------:R-:W-:Y:S01]  /*06c0*/  UMOV UR13, 0x3fe62e42 ;  /* 0x3fe62e42000d7882 */ /* 0x000fe20000000000 */
[----:B------:R-:W-:Y:S01]  /*06d0*/  FSETP.GEU.AND P0, PT, |R15|, 4.1917929649353027344, PT ;  /* 0x4086232b0f00780b */ /* 0x000fe20003f0e200 */
[----:B------:R-:W-:Y:S03]  /*06e0*/  BSSY.RECONVERGENT B0, `(.L_x_9) ;  /* 0x0000036000007945 */ /* 0x000fe60003800200 */
[----:B------:R-:W-:-:S08]  /*06f0*/  DFMA R16, R14, R16, 6.75539944105574400000e+15 ;  /* 0x433800000e10742b */ /* 0x000fd00000000010 */
[----:B------:R-:W-:-:S08]  /*0700*/  DADD R18, R16, -6.75539944105574400000e+15 ;  /* 0xc338000010127429 */ /* 0x000fd00000000000 */
[----:B------:R-:W-:Y:S01]  /*0710*/  DFMA R20, R18, -UR12, R14 ;  /* 0x8000000c12147c2b */ /* 0x000fe2000800000e */
[----:B------:R-:W-:Y:S01]  /*0720*/  UMOV UR12, 0x3b39803f ;  /* 0x3b39803f000c7882 */ /* 0x000fe20000000000 */
[----:B------:R-:W-:-:S06]  /*0730*/  UMOV UR13, 0x3c7abc9e ;  /* 0x3c7abc9e000d7882 */ /* 0x000fcc0000000000 */
[----:B------:R-:W-:Y:S01]  /*0740*/  DFMA R18, R18, -UR12, R20 ;  /* 0x8000000c12127c2b */ /* 0x000fe20008000014 */
[----:B------:R-:W-:Y:S01]  /*0750*/  UMOV UR12, 0x69ce2bdf ;  /* 0x69ce2bdf000c7882 */ /* 0x000fe20000000000 */
[----:B------:R-:W-:Y:S01]  /*0760*/  IMAD.MOV.U32 R20, RZ, RZ, -0x35dec16 ;  /* 0xfca213eaff147424 */ /* 0x000fe200078e00ff */
[----:B------:R-:W-:Y:S01]  /*0770*/  UMOV UR13, 0x3e5ade15 ;  /* 0x3e5ade15000d7882 */ /* 0x000fe20000000000 */
[----:B------:R-:W-:-:S06]  /*0780*/  IMAD.MOV.U32 R21, RZ, RZ, 0x3e928af3 ;  /* 0x3e928af3ff157424 */ /* 0x000fcc00078e00ff */
[----:B------:R-:W-:Y:S01]  /*0790*/  DFMA R20, R18, UR12, R20 ;  /* 0x0000000c12147c2b */ /* 0x000fe20008000014 */
[----:B------:R-:W-:Y:S01]  /*07a0*/  UMOV UR12, 0x62401315 ;  /* 0x62401315000c7882 */ /* 0x000fe20000000000 */
[----:B------:R-:W-:-:S06]  /*07b0*/  UMOV UR13, 0x3ec71dee ;  /* 0x3ec71dee000d7882 */ /* 0x000fcc0000000000 */
[----:B------:R-:W-:Y:S01]  /*07c0*/  DFMA R20, R18, R20, UR12 ;  /* 0x0000000c12147e2b */ /* 0x000fe20008000014 */
        /* <DEDUP_REMOVED lines=20> */
[----:B------:R-:W-:-:S08]  /*0910*/  DFMA R20, R18, R20, UR12 ;  /* 0x0000000c12147e2b */ /* 0x000fd00008000014 */
[----:B------:R-:W-:-:S08]  /*0920*/  DFMA R20, R18, R20, 1 ;  /* 0x3ff000001214742b */ /* 0x000fd00000000014 */
[----:B------:R-:W-:-:S10]  /*0930*/  DFMA R20, R18, R20, 1 ;  /* 0x3ff000001214742b */ /* 0x000fd40000000014 */
[----:B------:R-:W-:Y:S02]  /*0940*/  IMAD R19, R16, 0x100000, R21 ;  /* 0x0010000010137824 */ /* 0x000fe400078e0215 */
[----:B------:R-:W-:Y:S01]  /*0950*/  IMAD.MOV.U32 R18, RZ, RZ, R20 ;  /* 0x000000ffff127224 */ /* 0x000fe200078e0014 */
[----:B------:R-:W-:Y:S06]  /*0960*/  @!P0 BRA `(.L_x_10) ;  /* 0x0000000000348947 */ /* 0x000fec0003800000 */
[----:B------:R-:W-:Y:S01]  /*0970*/  FSETP.GEU.AND P1, PT, |R15|, 4.2275390625, PT ;  /* 0x408748000f00780b */ /* 0x000fe20003f2e200 */
[C---:B------:R-:W-:Y:S02]  /*0980*/  DADD R18, R14.reuse, +INF ;  /* 0x7ff000000e127429 */ /* 0x040fe40000000000 */
[----:B------:R-:W-:-:S08]  /*0990*/  DSETP.GEU.AND P0, PT, R14, RZ, PT ;  /* 0x000000ff0e00722a */ /* 0x000fd00003f0e000 */
[----:B------:R-:W-:Y:S02]  /*09a0*/  FSEL R18, R18, RZ, P0 ;  /* 0x000000ff12127208 */ /* 0x000fe40000000000 */
[----:B------:R-:W-:Y:S01]  /*09b0*/  @!P1 LEA.HI R3, R16, R16, RZ, 0x1 ;  /* 0x0000001010039211 */ /* 0x000fe200078f08ff */
[----:B------:R-:W-:Y:S01]  /*09c0*/  @!P1 IMAD.MOV.U32 R14, RZ, RZ, R20 ;  /* 0x000000ffff0e9224 */ /* 0x000fe200078e0014 */
[----:B------:R-:W-:Y:S02]  /*09d0*/  FSEL R19, R19, RZ, P0 ;  /* 0x000000ff13137208 */ /* 0x000fe40000000000 */
[----:B------:R-:W-:-:S05]  /*09e0*/  @!P1 SHF.R.S32.HI R3, RZ, 0x1, R3 ;  /* 0x00000001ff039819 */ /* 0x000fca0000011403 */
[----:B------:R-:W-:Y:S02]  /*09f0*/  @!P1 IMAD.IADD R16, R16, 0x1, -R3 ;  /* 0x0000000110109824 */ /* 0x000fe400078e0a03 */
[----:B------:R-:W-:-:S03]  /*0a00*/  @!P1 IMAD R15, R3, 0x100000, R21 ;  /* 0x00100000030f9824 */ /* 0x000fc600078e0215 */
[----:B------:R-:W-:Y:S01]  /*0a10*/  @!P1 LEA R17, R16, 0x3ff00000, 0x14 ;  /* 0x3ff0000010119811 */ /* 0x000fe200078ea0ff */
[----:B------:R-:W-:-:S06]  /*0a20*/  @!P1 IMAD.MOV.U32 R16, RZ, RZ, RZ ;  /* 0x000000ffff109224 */ /* 0x000fcc00078e00ff */
[----:B------:R-:W-:-:S11]  /*0a30*/  @!P1 DMUL R18, R14, R16 ;  /* 0x000000100e129228 */ /* 0x000fd60000000000 */
.L_x_10:
[----:B------:R-:W-:Y:S05]  /*0a40*/  BSYNC.RECONVERGENT B0 ;  /* 0x0000000000007941 */ /* 0x000fea0003800200 */
.L_x_9:
[----:B------:R-:W-:Y:S01]  /*0a50*/  UIADD3 UR8, UP0, UPT, UR8, 0x4, URZ ;  /* 0x0000000408087890 */ /* 0x000fe2000ff1e0ff */
[----:B------:R-:W0:Y:S01]  /*0a60*/  F2F.F32.F64 R18, R18 ;  /* 0x0000001200127310 */ /* 0x000e220000301000 */
[----:B------:R-:W-:Y:S02]  /*0a70*/  UIADD3 UR4, UPT, UPT, UR4, 0x1, URZ ;  /* 0x0000000104047890 */ /* 0x000fe4000fffe0ff */
[----:B------:R-:W-:Y:S02]  /*0a80*/  UIADD3.X UR9, UPT, UPT, URZ, UR9, URZ, UP0, !UPT ;  /* 0x00000009ff097290 */ /* 0x000fe400087fe4ff */
[----:B------:R-:W-:Y:S02]  /*0a90*/  UISETP.NE.AND UP0, UPT, UR4, 0x186a0, UPT ;  /* 0x000186a00400788c */ /* 0x000fe4000bf05270 */
[----:B------:R-:W-:-:S04]  /*0aa0*/  UIADD3 UR10, UP1, UPT, UR10, 0x4, URZ ;  /* 0x000000040a0a7890 */ /* 0x000fc8000ff3e0ff */
[----:B------:R-:W-:Y:S01]  /*0ab0*/  UIADD3.X UR11, UPT, UPT, URZ, UR11, URZ, UP1, !UPT ;  /* 0x0000000bff0b7290 */ /* 0x000fe20008ffe4ff */
[-C--:B0-----:R-:W-:Y:S01]  /*0ac0*/  FFMA R0, R7, R18.reuse, R0 ;  /* 0x0000001207007223 */ /* 0x081fe20000000000 */
[----:B------:R-:W-:Y:S01]  /*0ad0*/  FFMA R2, R5, R18, R2 ;  /* 0x0000001205027223 */ /* 0x000fe20000000002 */
[----:B------:R-:W-:Y:S01]  /*0ae0*/  FADD R35, R18, R35 ;  /* 0x0000002312237221 */ /* 0x000fe20000000000 */
[----:B------:R-:W-:Y:S08]  /*0af0*/  BRA.U UP0, `(.L_x_11) ;  /* 0xfffffff500ac7547 */ /* 0x000ff0000b83ffff */
[----:B------:R-:W0:Y:S01]  /*0b00*/  MUFU.RCP R4, R35 ;  /* 0x0000002300047308 */ /* 0x000e220000001000 */
[----:B------:R-:W-:Y:S07]  /*0b10*/  BSSY.RECONVERGENT B0, `(.L_x_12) ;  /* 0x000000b000007945 */ /* 0x000fee0003800200 */
[----:B------:R-:W1:Y:S01]  /*0b20*/  FCHK P0, R0, R35 ;  /* 0x0000002300007302 */ /* 0x000e620000000000 */
[----:B0-----:R-:W-:-:S04]  /*0b30*/  FFMA R3, -R35, R4, 1 ;  /* 0x3f80000023037423 */ /* 0x001fc80000000104 */
[----:B------:R-:W-:-:S04]  /*0b40*/  FFMA R3, R4, R3, R4 ;  /* 0x0000000304037223 */ /* 0x000fc80000000004 */
[----:B------:R-:W-:-:S04]  /*0b50*/  FFMA R4, R0, R3, RZ ;  /* 0x0000000300047223 */ /* 0x000fc800000000ff */
[----:B------:R-:W-:-:S04]  /*0b60*/  FFMA R5, -R35, R4, R0 ;  /* 0x0000000423057223 */ /* 0x000fc80000000100 */
[----:B------:R-:W-:Y:S01]  /*0b70*/  FFMA R3, R3, R5, R4 ;  /* 0x0000000503037223 */ /* 0x000fe20000000004 */
[----:B-1----:R-:W-:Y:S06]  /*0b80*/  @!P0 BRA `(.L_x_13) ;  /* 0x00000000000c8947 */ /* 0x002fec0003800000 */
[----:B------:R-:W-:-:S07]  /*0b90*/  MOV R4, 0xbb0 ;  /* 0x00000bb000047802 */ /* 0x000fce0000000f00 */
[----:B------:R-:W-:Y:S05]  /*0ba0*/  CALL.REL.NOINC `($__internal_1_$__cuda_sm3x_div_rn_noftz_f32_slowpath) ;  /* 0x0000000400bc7944 */ /* 0x000fea0003c00000 */
[----:B------:R-:W-:-:S07]  /*0bb0*/  IMAD.MOV.U32 R3, RZ, RZ, R7 ;  /* 0x000000ffff037224 */ /* 0x000fce00078e0007 */
.L_x_13:
[----:B------:R-:W-:Y:S05]  /*0bc0*/  BSYNC.RECONVERGENT B0 ;  /* 0x0000000000007941 */ /* 0x000fea0003800200 */
.L_x_12:
        /* <DEDUP_REMOVED lines=9> */
[----:B------:R-:W-:Y:S01]  /*0c60*/  IMAD.MOV.U32 R0, RZ, RZ, R2 ;  /* 0x000000ffff007224 */ /* 0x000fe200078e0002 */
[----:B------:R-:W-:-:S07]  /*0c70*/  MOV R4, 0xc90 ;  /* 0x00000c9000047802 */ /* 0x000fce0000000f00 */
[----:B------:R-:W-:Y:S05]  /*0c80*/  CALL.REL.NOINC `($__internal_1_$__cuda_sm3x_div_rn_noftz_f32_slowpath) ;  /* 0x0000000400847944 */ /* 0x000fea0003c00000 */
[----:B------:R-:W-:-:S07]  /*0c90*/  IMAD.MOV.U32 R5, RZ, RZ, R7 ;  /* 0x000000ffff057224 */ /* 0x000fce00078e0007 */
.L_x_15:
[----:B------:R-:W-:Y:S05]  /*0ca0*/  BSYNC.RECONVERGENT B0 ;  /* 0x0000000000007941 */ /* 0x000fea0003800200 */
.L_x_14:
[----:B------:R-:W-:Y:S04]  /*0cb0*/  STG.E desc[UR6][R12.64], R3 ;  /* 0x000000030c007986 */ /* 0x000fe8000c101906 */
[----:B------:R-:W-:Y:S01]  /*0cc0*/  STG.E desc[UR6][R10.64], R5 ;  /* 0x000000050a007986 */ /* 0x000fe2000c101906 */
[----:B------:R-:W-:Y:S05]  /*0cd0*/  EXIT ;  /* 0x000000000000794d */ /* 0x000fea0003800000 */
        .weak           $__internal_0_$__cuda_sm20_div_rn_f64_full
        .type           $__internal_0_$__cuda_sm20_div_rn_f64_full,@function
        .size           $__internal_0_$__cuda_sm20_div_rn_f64_full,($__internal_1_$__cuda_sm3x_div_rn_noftz_f32_slowpath - $__internal_0_$__cuda_sm20_div_rn_f64_full)
$__internal_0_$__cuda_sm20_div_rn_f64_full:
[C---:B------:R-:W-:Y:S01]  /*0ce0*/  FSETP.GEU.AND P0, PT, |R9|.reuse, 1.469367938527859385e-39, PT ;  /* 0x001000000900780b */ /* 0x040fe20003f0e200 */
[----:B------:R-:W-:Y:S01]  /*0cf0*/  IMAD.MOV.U32 R18, RZ, RZ, 0x1 ;  /* 0x00000001ff127424 */ /* 0x000fe200078e00ff */
[----:B------:R-:W-:Y:S01]  /*0d00*/  LOP3.LUT R14, R9, 0x800fffff, RZ, 0xc0, !PT ;  /* 0x800fffff090e7812 */ /* 0x000fe200078ec0ff */
[----:B------:R-:W-:Y:S01]  /*0d10*/  IMAD.MOV.U32 R3, RZ, RZ, 0x1ca00000 ;  /* 0x1ca00000ff037424 */ /* 0x000fe200078e00ff */
[C---:B------:R-:W-:Y:S01]  /*0d20*/  FSETP.GEU.AND P2, PT, |R17|.reuse, 1.469367938527859385e-39, PT ;  /* 0x001000001100780b */ /* 0x040fe20003f4e200 */
[----:B------:R-:W-:Y:S01]  /*0d30*/  BSSY.RECONVERGENT B1, `(.L_x_16) ;  /* 0x0000052000017945 */ /* 0x000fe20003800200 */
[----:B------:R-:W-:Y:S01]  /*0d40*/  LOP3.LUT R15, R14, 0x3ff00000, RZ, 0xfc, !PT ;  /* 0x3ff000000e0f7812 */ /* 0x000fe200078efcff */
[----:B------:R-:W-:Y:S01]  /*0d50*/  IMAD.MOV.U32 R14, RZ, RZ, R8 ;  /* 0x000000ffff0e7224 */ /* 0x000fe200078e0008 */
[----:B------:R-:W-:Y:S02]  /*0d60*/  LOP3.LUT R27, R17, 0x7ff00000, RZ, 0xc0, !PT ;  /* 0x7ff00000111b7812 */ /* 0x000fe400078ec0ff */
[----:B------:R-:W-:-:S03]  /*0d70*/  LOP3.LUT R28, R9, 0x7ff00000, RZ, 0xc0, !PT ;  /* 0x7ff00000091c7812 */ /* 0x000fc600078ec0ff */
[----:B------:R-:W-:Y:S01]  /*0d80*/  @!P0 DMUL R14, R8, 8.98846567431157953865e+307 ;  /* 0x7fe00000080e8828 */ /* 0x000fe20000000000 */
[----:B------:R-:W-:Y:S01]  /*0d90*/  ISETP.GE.U32.AND P1, PT, R27, R28, PT ;  /* 0x0000001c1b00720c */ /* 0x000fe20003f26070 */
[----:B------:R-:W-:Y:S02]  /*0da0*/  IMAD.MOV.U32 R29, RZ, RZ, R27 ;  /* 0x000000ffff1d7224 */ /* 0x000fe400078e001b */
[----:B------:R-:W-:Y:S02]  /*0db0*/  @!P2 LOP3.LUT R22, R9, 0x7ff00000, RZ, 0xc0, !PT ;  /* 0x7ff000000916a812 */ /* 0x000fe400078ec0ff */
[----:B------:R-:W0:Y:S02]  /*0dc0*/  MUFU.RCP64H R19, R15 ;  /* 0x0000000f00137308 */ /* 0x000e240000001800 */
[----:B------:R-:W-:Y:S02]  /*0dd0*/  @!P2 ISETP.GE.U32.AND P3, PT, R27, R22, PT ;  /* 0x000000161b00a20c */ /* 0x000fe40003f66070 */
[----:B------:R-:W-:-:S02]  /*0de0*/  @!P0 LOP3.LUT R28, R15, 0x7ff00000, RZ, 0xc0, !PT ;  /* 0x7ff000000f1c8812 */ /* 0x000fc400078ec0ff */
[----:B------:R-:W-:-:S04]  /*0df0*/  @!P2 SEL R23, R3, 0x63400000, !P3 ;  /* 0x634000000317a807 */ /* 0x000fc80005800000 */
[----:B------:R-:W-:-:S04]  /*0e00*/  @!P2 LOP3.LUT R24, R23, 0x80000000, R17, 0xf8, !PT ;  /* 0x800000001718a812 */ /* 0x000fc800078ef811 */
[----:B------:R-:W-:Y:S01]  /*0e10*/  @!P2 LOP3.LUT R25, R24, 0x100000, RZ, 0xfc, !PT ;  /* 0x001000001819a812 */ /* 0x000fe200078efcff */
[----:B------:R-:W-:Y:S01]  /*0e20*/  @!P2 IMAD.MOV.U32 R24, RZ, RZ, RZ ;  /* 0x000000ffff18a224 */ /* 0x000fe200078e00ff */
[----:B0-----:R-:W-:-:S08]  /*0e30*/  DFMA R20, R18, -R14, 1 ;  /* 0x3ff000001214742b */ /* 0x001fd0000000080e */
[----:B------:R-:W-:-:S08]  /*0e40*/  DFMA R20, R20, R20, R20 ;  /* 0x000000141414722b */ /* 0x000fd00000000014 */
[----:B------:R-:W-:Y:S01]  /*0e50*/  DFMA R20, R18, R20, R18 ;  /* 0x000000141214722b */ /* 0x000fe20000000012 */
[----:B------:R-:W-:Y:S01]  /*0e60*/  SEL R19, R3, 0x63400000, !P1 ;  /* 0x6340000003137807 */ /* 0x000fe20004800000 */
[----:B------:R-:W-:-:S03]  /*0e70*/  IMAD.MOV.U32 R18, RZ, RZ, R16 ;  /* 0x000000ffff127224 */ /* 0x000fc600078e0010 */
[----:B------:R-:W-:-:S03]  /*0e80*/  LOP3.LUT R19, R19, 0x800fffff, R17, 0xf8, !PT ;  /* 0x800fffff13137812 */ /* 0x000fc600078ef811 */
[----:B------:R-:W-:-:S03]  /*0e90*/  DFMA R22, R20, -R14, 1 ;  /* 0x3ff000001416742b */ /* 0x000fc6000000080e */
[----:B------:R-:W-:-:S05]  /*0ea0*/  @!P2 DFMA R18, R18, 2, -R24 ;  /* 0x400000001212a82b */ /* 0x000fca0000000818 */
[----:B------:R-:W-:-:S05]  /*0eb0*/  DFMA R22, R20, R22, R20 ;  /* 0x000000161416722b */ /* 0x000fca0000000014 */
[----:B------:R-:W-:-:S03]  /*0ec0*/  @!P2 LOP3.LUT R29, R19, 0x7ff00000, RZ, 0xc0, !PT ;  /* 0x7ff00000131da812 */ /* 0x000fc600078ec0ff */
[----:B------:R-:W-:Y:S02]  /*0ed0*/  DMUL R20, R22, R18 ;  /* 0x0000001216147228 */ /* 0x000fe40000000000 */
[----:B------:R-:W-:-:S05]  /*0ee0*/  VIADD R30, R29, 0xffffffff ;  /* 0xffffffff1d1e7836 */ /* 0x000fca0000000000 */
[----:B------:R-:W-:Y:S01]  /*0ef0*/  ISETP.GT.U32.AND P0, PT, R30, 0x7feffffe, PT ;  /* 0x7feffffe1e00780c */ /* 0x000fe20003f04070 */
[----:B------:R-:W-:Y:S01]  /*0f00*/  VIADD R30, R28, 0xffffffff ;  /* 0xffffffff1c1e7836 */ /* 0x000fe20000000000 */
[----:B------:R-:W-:-:S04]  /*0f10*/  DFMA R24, R20, -R14, R18 ;  /* 0x8000000e1418722b */ /* 0x000fc80000000012 */
[----:B------:R-:W-:-:S04]  /*0f20*/  ISETP.GT.U32.OR P0, PT, R30, 0x7feffffe, P0 ;  /* 0x7feffffe1e00780c */ /* 0x000fc80000704470 */
[----:B------:R-:W-:-:S09]  /*0f30*/  DFMA R24, R22, R24, R20 ;  /* 0x000000181618722b */ /* 0x000fd20000000014 */
[----:B------:R-:W-:Y:S05]  /*0f40*/  @P0 BRA `(.L_x_17) ;  /* 0x00000000006c0947 */ /* 0x000fea0003800000 */
[----:B------:R-:W-:-:S04]  /*0f50*/  LOP3.LUT R20, R9, 0x7ff00000, RZ, 0xc0, !PT ;  /* 0x7ff0000009147812 */ /* 0x000fc800078ec0ff */
[CC--:B------:R-:W-:Y:S02]  /*0f60*/  VIADDMNMX R16, R27.reuse, -R20.reuse, 0xb9600000, !PT ;  /* 0xb96000001b107446 */ /* 0x0c0fe40007800914 */
[----:B------:R-:W-:Y:S02]  /*0f70*/  ISETP.GE.U32.AND P0, PT, R27, R20, PT ;  /* 0x000000141b00720c */ /* 0x000fe40003f06070 */
[----:B------:R-:W-:Y:S02]  /*0f80*/  VIMNMX R16, PT, PT, R16, 0x46a00000, PT ;  /* 0x46a0000010107848 */ /* 0x000fe40003fe0100 */
[----:B------:R-:W-:-:S05]  /*0f90*/  SEL R3, R3, 0x63400000, !P0 ;  /* 0x6340000003037807 */ /* 0x000fca0004000000 */
[----:B------:R-:W-:Y:S02]  /*0fa0*/  IMAD.IADD R3, R16, 0x1, -R3 ;  /* 0x0000000110037824 */ /* 0x000fe400078e0a03 */
[----:B------:R-:W-:Y:S02]  /*0fb0*/  IMAD.MOV.U32 R16, RZ, RZ, RZ ;  /* 0x000000ffff107224 */ /* 0x000fe400078e00ff */
[----:B------:R-:W-:-:S06]  /*0fc0*/  VIADD R17, R3, 0x7fe00000 ;  /* 0x7fe0000003117836 */ /* 0x000fcc0000000000 */
[----:B------:R-:W-:-:S10]  /*0fd0*/  DMUL R20, R24, R16 ;  /* 0x0000001018147228 */ /* 0x000fd40000000000 */
[----:B------:R-:W-:-:S13]  /*0fe0*/  FSETP.GTU.AND P0, PT, |R21|, 1.469367938527859385e-39, PT ;  /* 0x001000001500780b */ /* 0x000fda0003f0c200 */
[----:B------:R-:W-:Y:S05]  /*0ff0*/  @P0 BRA `(.L_x_18) ;  /* 0x0000000000940947 */ /* 0x000fea0003800000 */
[----:B------:R-:W-:Y:S01]  /*1000*/  DFMA R14, R24, -R14, R18 ;  /* 0x8000000e180e722b */ /* 0x000fe20000000012 */
[----:B------:R-:W-:-:S09]  /*1010*/  IMAD.MOV.U32 R16, RZ, RZ, RZ ;  /* 0x000000ffff107224 */ /* 0x000fd200078e00ff */
[C---:B------:R-:W-:Y:S02]  /*1020*/  FSETP.NEU.AND P0, PT, R15.reuse, RZ, PT ;  /* 0x000000ff0f00720b */ /* 0x040fe40003f0d000 */
[----:B------:R-:W-:-:S04]  /*1030*/  LOP3.LUT R19, R15, 0x80000000, R9, 0x48, !PT ;  /* 0x800000000f137812 */ /* 0x000fc800078e4809 */
[----:B------:R-:W-:-:S07]  /*1040*/  LOP3.LUT R17, R19, R17, RZ, 0xfc, !PT ;  /* 0x0000001113117212 */ /* 0x000fce00078efcff */
[----:B------:R-:W-:Y:S05]  /*1050*/  @!P0 BRA `(.L_x_18) ;  /* 0x00000000007c8947 */ /* 0x000fea0003800000 */
[----:B------:R-:W-:Y:S01]  /*1060*/  IMAD.MOV R15, RZ, RZ, -R3 ;  /* 0x000000ffff0f7224 */ /* 0x000fe200078e0a03 */
[----:B------:R-:W-:Y:S01]  /*1070*/  DMUL.RP R16, R24, R16 ;  /* 0x0000001018107228 */ /* 0x000fe20000008000 */
[----:B------:R-:W-:Y:S01]  /*1080*/  IMAD.MOV.U32 R14, RZ, RZ, RZ ;  /* 0x000000ffff0e7224 */ /* 0x000fe200078e00ff */
[----:B------:R-:W-:-:S05]  /*1090*/  IADD3 R3, PT, PT, -R3, -0x43300000, RZ ;  /* 0xbcd0000003037810 */ /* 0x000fca0007ffe1ff */
[----:B------:R-:W-:-:S03]  /*10a0*/  DFMA R14, R20, -R14, R24 ;  /* 0x8000000e140e722b */ /* 0x000fc60000000018 */
[----:B------:R-:W-:-:S07]  /*10b0*/  LOP3.LUT R19, R17, R19, RZ, 0x3c, !PT ;  /* 0x0000001311137212 */ /* 0x000fce00078e3cff */
[----:B------:R-:W-:-:S04]  /*10c0*/  FSETP.NEU.AND P0, PT, |R15|, R3, PT ;  /* 0x000000030f00720b */ /* 0x000fc80003f0d200 */
[----:B------:R-:W-:Y:S02]  /*10d0*/  FSEL R20, R16, R20, !P0 ;  /* 0x0000001410147208 */ /* 0x000fe40004000000 */
[----:B------:R-:W-:Y:S01]  /*10e0*/  FSEL R21, R19, R21, !P0 ;  /* 0x0000001513157208 */ /* 0x000fe20004000000 */
[----:B------:R-:W-:Y:S06]  /*10f0*/  BRA `(.L_x_18) ;  /* 0x0000000000547947 */ /* 0x000fec0003800000 */
.L_x_17:
[----:B------:R-:W-:-:S14]  /*1100*/  DSETP.NAN.AND P0, PT, R16, R16, PT ;  /* 0x000000101000722a */ /* 0x000fdc0003f08000 */
[----:B------:R-:W-:Y:S05]  /*1110*/  @P0 BRA `(.L_x_19) ;  /* 0x0000000000440947 */ /* 0x000fea0003800000 */
[----:B------:R-:W-:-:S14]  /*1120*/  DSETP.NAN.AND P0, PT, R8, R8, PT ;  /* 0x000000080800722a */ /* 0x000fdc0003f08000 */
[----:B------:R-:W-:Y:S05]  /*1130*/  @P0 BRA `(.L_x_20) ;  /* 0x0000000000300947 */ /* 0x000fea0003800000 */
[----:B------:R-:W-:Y:S01]  /*1140*/  ISETP.NE.AND P0, PT, R29, R28, PT ;  /* 0x0000001c1d00720c */ /* 0x000fe20003f05270 */
[----:B------:R-:W-:Y:S02]  /*1150*/  IMAD.MOV.U32 R20, RZ, RZ, 0x0 ;  /* 0x00000000ff147424 */ /* 0x000fe400078e00ff */
[----:B------:R-:W-:-:S10]  /*1160*/  IMAD.MOV.U32 R21, RZ, RZ, -0x80000 ;  /* 0xfff80000ff157424 */ /* 0x000fd400078e00ff */
[----:B------:R-:W-:Y:S05]  /*1170*/  @!P0 BRA `(.L_x_18) ;  /* 0x0000000000348947 */ /* 0x000fea0003800000 */
[----:B------:R-:W-:Y:S02]  /*1180*/  ISETP.NE.AND P0, PT, R29, 0x7ff00000, PT ;  /* 0x7ff000001d00780c */ /* 0x000fe40003f05270 */
[----:B------:R-:W-:Y:S02]  /*1190*/  LOP3.LUT R21, R17, 0x80000000, R9, 0x48, !PT ;  /* 0x8000000011157812 */ /* 0x000fe400078e4809 */
[----:B------:R-:W-:-:S13]  /*11a0*/  ISETP.EQ.OR P0, PT, R28, RZ, !P0 ;  /* 0x000000ff1c00720c */ /* 0x000fda0004702670 */
[----:B------:R-:W-:Y:S01]  /*11b0*/  @P0 LOP3.LUT R3, R21, 0x7ff00000, RZ, 0xfc, !PT ;  /* 0x7ff0000015030812 */ /* 0x000fe200078efcff */
[----:B------:R-:W-:Y:S02]  /*11c0*/  @!P0 IMAD.MOV.U32 R20, RZ, RZ, RZ ;  /* 0x000000ffff148224 */ /* 0x000fe400078e00ff */
[----:B------:R-:W-:Y:S02]  /*11d0*/  @P0 IMAD.MOV.U32 R20, RZ, RZ, RZ ;  /* 0x000000ffff140224 */ /* 0x000fe400078e00ff */
[----:B------:R-:W-:Y:S01]  /*11e0*/  @P0 IMAD.MOV.U32 R21, RZ, RZ, R3 ;  /* 0x000000ffff150224 */ /* 0x000fe200078e0003 */
[----:B------:R-:W-:Y:S06]  /*11f0*/  BRA `(.L_x_18) ;  /* 0x0000000000147947 */ /* 0x000fec0003800000 */
.L_x_20:
[----:B------:R-:W-:Y:S01]  /*1200*/  LOP3.LUT R21, R9, 0x80000, RZ, 0xfc, !PT ;  /* 0x0008000009157812 */ /* 0x000fe200078efcff */
[----:B------:R-:W-:Y:S01]  /*1210*/  IMAD.MOV.U32 R20, RZ, RZ, R8 ;  /* 0x000000ffff147224 */ /* 0x000fe200078e0008 */
[----:B------:R-:W-:Y:S06]  /*1220*/  BRA `(.L_x_18) ;  /* 0x0000000000087947 */ /* 0x000fec0003800000 */
.L_x_19:
[----:B------:R-:W-:Y:S01]  /*1230*/  LOP3.LUT R21, R17, 0x80000, RZ, 0xfc, !PT ;  /* 0x0008000011157812 */ /* 0x000fe200078efcff */
[----:B------:R-:W-:-:S07]  /*1240*/  IMAD.MOV.U32 R20, RZ, RZ, R16 ;  /* 0x000000ffff147224 */ /* 0x000fce00078e0010 */
.L_x_18:
[----:B------:R-:W-:Y:S05]  /*1250*/  BSYNC.RECONVERGENT B1 ;  /* 0x0000000000017941 */ /* 0x000fea0003800200 */
.L_x_16:
[----:B------:R-:W-:Y:S02]  /*1260*/  IMAD.MOV.U32 R27, RZ, RZ, 0x0 ;  /* 0x00000000ff1b7424 */ /* 0x000fe400078e00ff */
[----:B------:R-:W-:Y:S02]  /*1270*/  IMAD.MOV.U32 R14, RZ, RZ, R20 ;  /* 0x000000ffff0e7224 */ /* 0x000fe400078e0014 */
[----:B------:R-:W-:Y:S01]  /*1280*/  IMAD.MOV.U32 R15, RZ, RZ, R21 ;  /* 0x000000ffff0f7224 */ /* 0x000fe200078e0015 */
[----:B------:R-:W-:Y:S06]  /*1290*/  RET.REL.NODEC R26 `(_Z9MeanShiftPKfS0_PfS1_) ;  /* 0xffffffec1a587950 */ /* 0x000fec0003c3ffff */
        .weak           $__internal_1_$__cuda_sm3x_div_rn_noftz_f32_slowpath
        .type           $__internal_1_$__cuda_sm3x_div_rn_noftz_f32_slowpath,@function
        .size           $__internal_1_$__cuda_sm3x_div_rn_noftz_f32_slowpath,($_Z9MeanShiftPKfS0_PfS1_$__internal_accurate_pow - $__internal_1_$__cuda_sm3x_div_rn_noftz_f32_slowpath)
$__internal_1_$__cuda_sm3x_div_rn_noftz_f32_slowpath:
[--C-:B------:R-:W-:Y:S01]  /*12a0*/  SHF.R.U32.HI R6, RZ, 0x17, R35.reuse ;  /* 0x00000017ff067819 */ /* 0x100fe20000011623 */
[----:B------:R-:W-:Y:S01]  /*12b0*/  BSSY.RECONVERGENT B1, `(.L_x_21) ;  /* 0x0000063000017945 */ /* 0x000fe20003800200 */
[----:B------:R-:W-:Y:S02]  /*12c0*/  SHF.R.U32.HI R5, RZ, 0x17, R0 ;  /* 0x00000017ff057819 */ /* 0x000fe40000011600 */
[----:B------:R-:W-:Y:S02]  /*12d0*/  LOP3.LUT R16, R6, 0xff, RZ, 0xc0, !PT ;  /* 0x000000ff06107812 */ /* 0x000fe400078ec0ff */
[----:B------:R-:W-:Y:S01]  /*12e0*/  LOP3.LUT R14, R5, 0xff, RZ, 0xc0, !PT ;  /* 0x000000ff050e7812 */ /* 0x000fe200078ec0ff */
[----:B------:R-:W-:Y:S02]  /*12f0*/  IMAD.MOV.U32 R5, RZ, RZ, R35 ;  /* 0x000000ffff057224 */ /* 0x000fe400078e0023 */
[----:B------:R-:W-:Y:S02]  /*1300*/  VIADD R8, R16, 0xffffffff ;  /* 0xffffffff10087836 */ /* 0x000fe40000000000 */
[----:B------:R-:W-:-:S03]  /*1310*/  VIADD R7, R14, 0xffffffff ;  /* 0xffffffff0e077836 */ /* 0x000fc60000000000 */
[----:B------:R-:W-:-:S04]  /*1320*/  ISETP.GT.U32.AND P0, PT, R8, 0xfd, PT ;  /* 0x000000fd0800780c */ /* 0x000fc80003f04070 */
[----:B------:R-:W-:-:S13]  /*1330*/  ISETP.GT.U32.OR P0, PT, R7, 0xfd, P0 ;  /* 0x000000fd0700780c */ /* 0x000fda0000704470 */
[----:B------:R-:W-:Y:S01]  /*1340*/  @!P0 IMAD.MOV.U32 R6, RZ, RZ, RZ ;  /* 0x000000ffff068224 */ /* 0x000fe200078e00ff */
[----:B------:R-:W-:Y:S06]  /*1350*/  @!P0 BRA `(.L_x_22) ;  /* 0x00000000005c8947 */ /* 0x000fec0003800000 */
[----:B------:R-:W-:Y:S02]  /*1360*/  FSETP.GTU.FTZ.AND P0, PT, |R0|, +INF , PT ;  /* 0x7f8000000000780b */ /* 0x000fe40003f1c200 */
[----:B------:R-:W-:-:S04]  /*1370*/  FSETP.GTU.FTZ.AND P1, PT, |R35|, +INF , PT ;  /* 0x7f8000002300780b */ /* 0x000fc80003f3c200 */
[----:B------:R-:W-:-:S13]  /*1380*/  PLOP3.LUT P0, PT, P0, P1, PT, 0xf8, 0x8f ;  /* 0x00000000008f781c */ /* 0x000fda0000703f70 */
[----:B------:R-:W-:Y:S05]  /*1390*/  @P0 BRA `(.L_x_23) ;  /* 0x00000004004c0947 */ /* 0x000fea0003800000 */
[----:B------:R-:W-:-:S13]  /*13a0*/  LOP3.LUT P0, RZ, R5, 0x7fffffff, R0, 0xc8, !PT ;  /* 0x7fffffff05ff7812 */ /* 0x000fda000780c800 */
[----:B------:R-:W-:Y:S05]  /*13b0*/  @!P0 BRA `(.L_x_24) ;  /* 0x00000004003c8947 */ /* 0x000fea0003800000 */
[C---:B------:R-:W-:Y:S02]  /*13c0*/  FSETP.NEU.FTZ.AND P1, PT, |R0|.reuse, +INF , PT ;  /* 0x7f8000000000780b */ /* 0x040fe40003f3d200 */
[----:B------:R-:W-:Y:S02]  /*13d0*/  FSETP.NEU.FTZ.AND P2, PT, |R35|, +INF , PT ;  /* 0x7f8000002300780b */ /* 0x000fe40003f5d200 */
[----:B------:R-:W-:-:S11]  /*13e0*/  FSETP.NEU.FTZ.AND P0, PT, |R0|, +INF , PT ;  /* 0x7f8000000000780b */ /* 0x000fd60003f1d200 */
[----:B------:R-:W-:Y:S05]  /*13f0*/  @!P2 BRA !P1, `(.L_x_24) ;  /* 0x00000004002ca947 */ /* 0x000fea0004800000 */
[----:B------:R-:W-:-:S04]  /*1400*/  LOP3.LUT P1, RZ, R0, 0x7fffffff, RZ, 0xc0, !PT ;  /* 0x7fffffff00ff7812 */ /* 0x000fc8000782c0ff */
[----:B------:R-:W-:-:S13]  /*1410*/  PLOP3.LUT P1, PT, P2, P1, PT, 0x2f, 0xf2 ;  /* 0x0000000000f2781c */ /* 0x000fda0001722577 */
[----:B------:R-:W-:Y:S05]  /*1420*/  @P1 BRA `(.L_x_25) ;  /* 0x0000000400181947 */ /* 0x000fea0003800000 */
[----:B------:R-:W-:-:S04]  /*1430*/  LOP3.LUT P1, RZ, R5, 0x7fffffff, RZ, 0xc0, !PT ;  /* 0x7fffffff05ff7812 */ /* 0x000fc8000782c0ff */
[----:B------:R-:W-:-:S13]  /*1440*/  PLOP3.LUT P0, PT, P0, P1, PT, 0x2f, 0xf2 ;  /* 0x0000000000f2781c */ /* 0x000fda0000702577 */
[----:B------:R-:W-:Y:S05]  /*1450*/  @P0 BRA `(.L_x_26) ;  /* 0x0000000400000947 */ /* 0x000fea0003800000 */
[----:B------:R-:W-:Y:S02]  /*1460*/  ISETP.GE.AND P0, PT, R7, RZ, PT ;  /* 0x000000ff0700720c */ /* 0x000fe40003f06270 */
[----:B------:R-:W-:-:S11]  /*1470*/  ISETP.GE.AND P1, PT, R8, RZ, PT ;  /* 0x000000ff0800720c */ /* 0x000fd60003f26270 */
[----:B------:R-:W-:Y:S02]  /*1480*/  @P0 IMAD.MOV.U32 R6, RZ, RZ, RZ ;  /* 0x000000ffff060224 */ /* 0x000fe400078e00ff */
[----:B------:R-:W-:Y:S01]  /*1490*/  @!P0 FFMA R0, R0, 1.84467440737095516160e+19, RZ ;  /* 0x5f80000000008823 */ /* 0x000fe200000000ff */
[----:B------:R-:W-:Y:S02]  /*14a0*/  @!P0 IMAD.MOV.U32 R6, RZ, RZ, -0x40 ;  /* 0xffffffc0ff068424 */ /* 0x000fe400078e00ff */
[----:B------:R-:W-:Y:S02]  /*14b0*/  @!P1 FFMA R5, R35, 1.84467440737095516160e+19, RZ ;  /* 0x5f80000023059823 */ /* 0x000fe400000000ff */
[----:B------:R-:W-:-:S07]  /*14c0*/  @!P1 VIADD R6, R6, 0x40 ;  /* 0x0000004006069836 */ /* 0x000fce0000000000 */
.L_x_22:
[----:B------:R-:W-:Y:S01]  /*14d0*/  LEA R8, R16, 0xc0800000, 0x17 ;  /* 0xc080000010087811 */ /* 0x000fe200078eb8ff */
[----:B------:R-:W-:Y:S04]  /*14e0*/  BSSY.RECONVERGENT B2, `(.L_x_27) ;  /* 0x0000036000027945 */ /* 0x000fe80003800200 */
[----:B------:R-:W-:Y:S02]  /*14f0*/  IMAD.IADD R8, R5, 0x1, -R8 ;  /* 0x0000000105087824 */ /* 0x000fe400078e0a08 */
[----:B------:R-:W-:Y:S02]  /*1500*/  VIADD R5, R14, 0xffffff81 ;  /* 0xffffff810e057836 */ /* 0x000fe40000000000 */
[----:B------:R-:W0:Y:S01]  /*1510*/  MUFU.RCP R7, R8 ;  /* 0x0000000800077308 */ /* 0x000e220000001000 */
[----:B------:R-:W-:Y:S01]  /*1520*/  FADD.FTZ R9, -R8, -RZ ;  /* 0x800000ff08097221 */ /* 0x000fe20000010100 */
[C---:B------:R-:W-:Y:S01]  /*1530*/  IMAD R0, R5.reuse, -0x800000, R0 ;  /* 0xff80000005007824 */ /* 0x040fe200078e0200 */
[----:B------:R-:W-:-:S05]  /*1540*/  IADD3 R5, PT, PT, R5, 0x7f, -R16 ;  /* 0x0000007f05057810 */ /* 0x000fca0007ffe810 */
[----:B------:R-:W-:Y:S02]  /*1550*/  IMAD.IADD R5, R5, 0x1, R6 ;  /* 0x0000000105057824 */ /* 0x000fe400078e0206 */
[----:B0-----:R-:W-:-:S04]  /*1560*/  FFMA R14, R7, R9, 1 ;  /* 0x3f800000070e7423 */ /* 0x001fc80000000009 */
[----:B------:R-:W-:-:S04]  /*1570*/  FFMA R18, R7, R14, R7 ;  /* 0x0000000e07127223 */ /* 0x000fc80000000007 */
[----:B------:R-:W-:-:S04]  /*1580*/  FFMA R7, R0, R18, RZ ;  /* 0x0000001200077223 */ /* 0x000fc800000000ff */
[----:B------:R-:W-:-:S04]  /*1590*/  FFMA R14, R9, R7, R0 ;  /* 0x00000007090e7223 */ /* 0x000fc80000000000 */
[----:B------:R-:W-:-:S04]  /*15a0*/  FFMA R15, R18, R14, R7 ;  /* 0x0000000e120f7223 */ /* 0x000fc80000000007 */
[----:B------:R-:W-:-:S04]  /*15b0*/  FFMA R14, R9, R15, R0 ;  /* 0x0000000f090e7223 */ /* 0x000fc80000000000 */
[----:B------:R-:W-:-:S05]  /*15c0*/  FFMA R7, R18, R14, R15 ;  /* 0x0000000e12077223 */ /* 0x000fca000000000f */
[----:B------:R-:W-:-:S04]  /*15d0*/  SHF.R.U32.HI R0, RZ, 0x17, R7 ;  /* 0x00000017ff007819 */ /* 0x000fc80000011607 */
[----:B------:R-:W-:-:S05]  /*15e0*/  LOP3.LUT R0, R0, 0xff, RZ, 0xc0, !PT ;  /* 0x000000ff00007812 */ /* 0x000fca00078ec0ff */
[----:B------:R-:W-:-:S04]  /*15f0*/  IMAD.IADD R8, R0, 0x1, R5 ;  /* 0x0000000100087824 */ /* 0x000fc800078e0205 */
[----:B------:R-:W-:-:S05]  /*1600*/  VIADD R0, R8, 0xffffffff ;  /* 0xffffffff08007836 */ /* 0x000fca0000000000 */
[----:B------:R-:W-:-:S13]  /*1610*/  ISETP.GE.U32.AND P0, PT, R0, 0xfe, PT ;  /* 0x000000fe0000780c */ /* 0x000fda0003f06070 */
[----:B------:R-:W-:Y:S05]  /*1620*/  @!P0 BRA `(.L_x_28) ;  /* 0x0000000000808947 */ /* 0x000fea0003800000 */
[----:B------:R-:W-:-:S13]  /*1630*/  ISETP.GT.AND P0, PT, R8, 0xfe, PT ;  /* 0x000000fe0800780c */ /* 0x000fda0003f04270 */
[----:B------:R-:W-:Y:S05]  /*1640*/  @P0 BRA `(.L_x_29) ;  /* 0x00000000006c0947 */ /* 0x000fea0003800000 */
[----:B------:R-:W-:-:S13]  /*1650*/  ISETP.GE.AND P0, PT, R8, 0x1, PT ;  /* 0x000000010800780c */ /* 0x000fda0003f06270 */
[----:B------:R-:W-:Y:S05]  /*1660*/  @P0 BRA `(.L_x_30) ;  /* 0x0000000000740947 */ /* 0x000fea0003800000 */
[----:B------:R-:W-:Y:S02]  /*1670*/  ISETP.GE.AND P0, PT, R8, -0x18, PT ;  /* 0xffffffe80800780c */ /* 0x000fe40003f06270 */
[----:B------:R-:W-:-:S11]  /*1680*/  LOP3.LUT R7, R7, 0x80000000, RZ, 0xc0, !PT ;  /* 0x8000000007077812 */ /* 0x000fd600078ec0ff */
[----:B------:R-:W-:Y:S05]  /*1690*/  @!P0 BRA `(.L_x_30) ;  /* 0x0000000000688947 */ /* 0x000fea0003800000 */
[-CC-:B------:R-:W-:Y:S01]  /*16a0*/  FFMA.RZ R0, R18, R14.reuse, R15.reuse ;  /* 0x0000000e12007223 */ /* 0x180fe2000000c00f */
[----:B------:R-:W-:Y:S02]  /*16b0*/  VIADD R9, R8, 0x20 ;  /* 0x0000002008097836 */ /* 0x000fe40000000000 */
[-CC-:B------:R-:W-:Y:S01]  /*16c0*/  FFMA.RM R5, R18, R14.reuse, R15.reuse ;  /* 0x0000000e12057223 */ /* 0x180fe2000000400f */
[----:B------:R-:W-:Y:S02]  /*16d0*/  ISETP.NE.AND P2, PT, R8, RZ, PT ;  /* 0x000000ff0800720c */ /* 0x000fe40003f45270 */
[----:B------:R-:W-:Y:S01]  /*16e0*/  LOP3.LUT R6, R0, 0x7fffff, RZ, 0xc0, !PT ;  /* 0x007fffff00067812 */ /* 0x000fe200078ec0ff */
[----:B------:R-:W-:Y:S01]  /*16f0*/  FFMA.RP R0, R18, R14, R15 ;  /* 0x0000000e12007223 */ /* 0x000fe2000000800f */
[----:B------:R-:W-:Y:S01]  /*1700*/  ISETP.NE.AND P1, PT, R8, RZ, PT ;  /* 0x000000ff0800720c */ /* 0x000fe20003f25270 */
[----:B------:R-:W-:Y:S01]  /*1710*/  IMAD.MOV R8, RZ, RZ, -R8 ;  /* 0x000000ffff087224 */ /* 0x000fe200078e0a08 */
[----:B------:R-:W-:-:S02]  /*1720*/  LOP3.LUT R6, R6, 0x800000, RZ, 0xfc, !PT ;  /* 0x0080000006067812 */ /* 0x000fc400078efcff */
[----:B------:R-:W-:Y:S02]  /*1730*/  FSETP.NEU.FTZ.AND P0, PT, R0, R5, PT ;  /* 0x000000050000720b */ /* 0x000fe40003f1d000 */
[----:B------:R-:W-:Y:S02]  /*1740*/  SHF.L.U32 R9, R6, R9, RZ ;  /* 0x0000000906097219 */ /* 0x000fe400000006ff */
[----:B------:R-:W-:Y:S02]  /*1750*/  SEL R5, R8, RZ, P2 ;  /* 0x000000ff08057207 */ /* 0x000fe40001000000 */
[----:B------:R-:W-:Y:S02]  /*1760*/  ISETP.NE.AND P1, PT, R9, RZ, P1 ;  /* 0x000000ff0900720c */ /* 0x000fe40000f25270 */
[----:B------:R-:W-:Y:S02]  /*1770*/  SHF.R.U32.HI R5, RZ, R5, R6 ;  /* 0x00000005ff057219 */ /* 0x000fe40000011606 */
[----:B------:R-:W-:-:S02]  /*1780*/  PLOP3.LUT P0, PT, P0, P1, PT, 0xf8, 0x8f ;  /* 0x00000000008f781c */ /* 0x000fc40000703f70 */
[----:B------:R-:W-:Y:S02]  /*1790*/  SHF.R.U32.HI R9, RZ, 0x1, R5 ;  /* 0x00000001ff097819 */ /* 0x000fe40000011605 */
[----:B------:R-:W-:-:S04]  /*17a0*/  SEL R0, RZ, 0x1, !P0 ;  /* 0x00000001ff007807 */ /* 0x000fc80004000000 */
[----:B------:R-:W-:-:S04]  /*17b0*/  LOP3.LUT R0, R0, 0x1, R9, 0xf8, !PT ;  /* 0x0000000100007812 */ /* 0x000fc800078ef809 */
[----:B------:R-:W-:-:S05]  /*17c0*/  LOP3.LUT R0, R0, R5, RZ, 0xc0, !PT ;  /* 0x0000000500007212 */ /* 0x000fca00078ec0ff */
[----:B------:R-:W-:-:S05]  /*17d0*/  IMAD.IADD R0, R9, 0x1, R0 ;  /* 0x0000000109007824 */ /* 0x000fca00078e0200 */
[----:B------:R-:W-:Y:S01]  /*17e0*/  LOP3.LUT R7, R0, R7, RZ, 0xfc, !PT ;  /* 0x0000000700077212 */ /* 0x000fe200078efcff */
[----:B------:R-:W-:Y:S06]  /*17f0*/  BRA `(.L_x_30) ;  /* 0x0000000000107947 */ /* 0x000fec0003800000 */
.L_x_29:
[----:B------:R-:W-:-:S04]  /*1800*/  LOP3.LUT R7, R7, 0x80000000, RZ, 0xc0, !PT ;  /* 0x8000000007077812 */ /* 0x000fc800078ec0ff */
[----:B------:R-:W-:Y:S01]  /*1810*/  LOP3.LUT R7, R7, 0x7f800000, RZ, 0xfc, !PT ;  /* 0x7f80000007077812 */ /* 0x000fe200078efcff */
[----:B------:R-:W-:Y:S06]  /*1820*/  BRA `(.L_x_30) ;  /* 0x0000000000047947 */ /* 0x000fec0003800000 */
.L_x_28:
[----:B------:R-:W-:-:S07]  /*1830*/  IMAD R7, R5, 0x800000, R7 ;  /* 0x0080000005077824 */ /* 0x000fce00078e0207 */
.L_x_30:
[----:B------:R-:W-:Y:S05]  /*1840*/  BSYNC.RECONVERGENT B2 ;  /* 0x0000000000027941 */ /* 0x000fea0003800200 */
.L_x_27:
[----:B------:R-:W-:Y:S05]  /*1850*/  BRA `(.L_x_31) ;  /* 0x0000000000207947 */ /* 0x000fea0003800000 */
.L_x_26:
[----:B------:R-:W-:-:S04]  /*1860*/  LOP3.LUT R0, R5, 0x80000000, R0, 0x48, !PT ;  /* 0x8000000005007812 */ /* 0x000fc800078e4800 */
[----:B------:R-:W-:Y:S01]  /*1870*/  LOP3.LUT R7, R0, 0x7f800000, RZ, 0xfc, !PT ;  /* 0x7f80000000077812 */ /* 0x000fe200078efcff */
[----:B------:R-:W-:Y:S06]  /*1880*/  BRA `(.L_x_31) ;  /* 0x0000000000147947 */ /* 0x000fec0003800000 */
.L_x_25:
[----:B------:R-:W-:Y:S01]  /*1890*/  LOP3.LUT R7, R5, 0x80000000, R0, 0x48, !PT ;  /* 0x8000000005077812 */ /* 0x000fe200078e4800 */
[----:B------:R-:W-:Y:S06]  /*18a0*/  BRA `(.L_x_31) ;  /* 0x00000000000c7947 */ /* 0x000fec0003800000 */
.L_x_24:
[----:B------:R-:W0:Y:S01]  /*18b0*/  MUFU.RSQ R7, -QNAN ;  /* 0xffc0000000077908 */ /* 0x000e220000001400 */
[----:B------:R-:W-:Y:S05]  /*18c0*/  BRA `(.L_x_31) ;  /* 0x0000000000047947 */ /* 0x000fea0003800000 */
.L_x_23:
[----:B------:R-:W-:-:S07]  /*18d0*/  FADD.FTZ R7, R0, R35 ;  /* 0x0000002300077221 */ /* 0x000fce0000010000 */
.L_x_31:
[----:B------:R-:W-:Y:S05]  /*18e0*/  BSYNC.RECONVERGENT B1 ;  /* 0x0000000000017941 */ /* 0x000fea0003800200 */
.L_x_21:
[----:B------:R-:W-:-:S04]  /*18f0*/  IMAD.MOV.U32 R5, RZ, RZ, 0x0 ;  /* 0x00000000ff057424 */ /* 0x000fc800078e00ff */
[----:B0-----:R-:W-:Y:S05]  /*1900*/  RET.REL.NODEC R4 `(_Z9MeanShiftPKfS0_PfS1_) ;  /* 0xffffffe404bc7950 */ /* 0x001fea0003c3ffff */
        .type           $_Z9MeanShiftPKfS0_PfS1_$__internal_accurate_pow,@function
        .size           $_Z9MeanShiftPKfS0_PfS1_$__internal_accurate_pow,(.L_x_77 - $_Z9MeanShiftPKfS0_PfS1_$__internal_accurate_pow)
$_Z9MeanShiftPKfS0_PfS1_$__internal_accurate_pow:
[----:B------:R-:W-:Y:S01]  /*1910*/  ISETP.GT.U32.AND P0, PT, R31, 0xfffff, PT ;  /* 0x000fffff1f00780c */ /* 0x000fe20003f04070 */
[--C-:B------:R-:W-:Y:S01]  /*1920*/  IMAD.MOV.U32 R18, RZ, RZ, R31.reuse ;  /* 0x000000ffff127224 */ /* 0x100fe200078e001f */
[----:B------:R-:W-:Y:S01]  /*1930*/  UMOV UR12, 0x7d2cafe2 ;  /* 0x7d2cafe2000c7882 */ /* 0x000fe20000000000 */
[----:B------:R-:W-:Y:S01]  /*1940*/  IMAD.MOV.U32 R20, RZ, RZ, R30 ;  /* 0x000000ffff147224 */ /* 0x000fe200078e001e */
[----:B------:R-:W-:Y:S01]  /*1950*/  UMOV UR13, 0x3eb0f5ff ;  /* 0x3eb0f5ff000d7882 */ /* 0x000fe20000000000 */
[----:B------:R-:W-:Y:S01]  /*1960*/  IMAD.MOV.U32 R22, RZ, RZ, 0x41ad3b5a ;  /* 0x41ad3b5aff167424 */ /* 0x000fe200078e00ff */
[----:B------:R-:W-:Y:S01]  /*1970*/  SHF.R.U32.HI R36, RZ, 0x14, R31 ;  /* 0x00000014ff247819 */ /* 0x000fe2000001161f */
[----:B------:R-:W-:Y:S01]  /*1980*/  IMAD.MOV.U32 R23, RZ, RZ, 0x3ed0f5d2 ;  /* 0x3ed0f5d2ff177424 */ /* 0x000fe200078e00ff */
[----:B------:R-:W-:Y:S01]  /*1990*/  UMOV UR14, 0x3b39803f ;  /* 0x3b39803f000e7882 */ /* 0x000fe20000000000 */
[----:B------:R-:W-:-:S04]  /*19a0*/  UMOV UR15, 0x3c7abc9e ;  /* 0x3c7abc9e000f7882 */ /* 0x000fc80000000000 */
[----:B------:R-:W-:-:S10]  /*19b0*/  @!P0 DMUL R28, R30, 1.80143985094819840000e+16 ;  /* 0x435000001e1c8828 */ /* 0x000fd40000000000 */
[----:B------:R-:W-:Y:S01]  /*19c0*/  @!P0 IMAD.MOV.U32 R18, RZ, RZ, R29 ;  /* 0x000000ffff128224 */ /* 0x000fe200078e001d */
[----:B------:R-:W-:Y:S01]  /*19d0*/  @!P0 LEA.HI R36, R29, 0xffffffca, RZ, 0xc ;  /* 0xffffffca1d248811 */ /* 0x000fe200078f60ff */
[----:B------:R-:W-:-:S03]  /*19e0*/  @!P0 IMAD.MOV.U32 R20, RZ, RZ, R28 ;  /* 0x000000ffff148224 */ /* 0x000fc600078e001c */
[----:B------:R-:W-:-:S04]  /*19f0*/  LOP3.LUT R18, R18, 0x800fffff, RZ, 0xc0, !PT ;  /* 0x800fffff12127812 */ /* 0x000fc800078ec0ff */
[----:B------:R-:W-:Y:S01]  /*1a00*/  LOP3.LUT R21, R18, 0x3ff00000, RZ, 0xfc, !PT ;  /* 0x3ff0000012157812 */ /* 0x000fe200078efcff */
[----:B------:R-:W-:-:S03]  /*1a10*/  IMAD.MOV.U32 R18, RZ, RZ, RZ ;  /* 0x000000ffff127224 */ /* 0x000fc600078e00ff */
[----:B------:R-:W-:-:S13]  /*1a20*/  ISETP.GE.U32.AND P1, PT, R21, 0x3ff6a09f, PT ;  /* 0x3ff6a09f1500780c */ /* 0x000fda0003f26070 */
[----:B------:R-:W-:-:S04]  /*1a30*/  @P1 VIADD R19, R21, 0xfff00000 ;  /* 0xfff0000015131836 */ /* 0x000fc80000000000 */
[----:B------:R-:W-:-:S06]  /*1a40*/  @P1 IMAD.MOV.U32 R21, RZ, RZ, R19 ;  /* 0x000000ffff151224 */ /* 0x000fcc00078e0013 */
[C---:B------:R-:W-:Y:S02]  /*1a50*/  DADD R26, R20.reuse, 1 ;  /* 0x3ff00000141a7429 */ /* 0x040fe40000000000 */
[----:B------:R-:W-:-:S04]  /*1a60*/  DADD R20, R20, -1 ;  /* 0xbff0000014147429 */ /* 0x000fc80000000000 */
[----:B------:R-:W0:Y:S02]  /*1a70*/  MUFU.RCP64H R19, R27 ;  /* 0x0000001b00137308 */ /* 0x000e240000001800 */
[----:B0-----:R-:W-:-:S08]  /*1a80*/  DFMA R24, -R26, R18, 1 ;  /* 0x3ff000001a18742b */ /* 0x001fd00000000112 */
[----:B------:R-:W-:-:S08]  /*1a90*/  DFMA R24, R24, R24, R24 ;  /* 0x000000181818722b */ /* 0x000fd00000000018 */
[----:B------:R-:W-:-:S08]  /*1aa0*/  DFMA R24, R18, R24, R18 ;  /* 0x000000181218722b */ /* 0x000fd00000000012 */
[----:B------:R-:W-:-:S08]  /*1ab0*/  DMUL R18, R20, R24 ;  /* 0x0000001814127228 */ /* 0x000fd00000000000 */
[----:B------:R-:W-:-:S08]  /*1ac0*/  DFMA R18, R20, R24, R18 ;  /* 0x000000181412722b */ /* 0x000fd00000000012 */
[----:B------:R-:W-:-:S08]  /*1ad0*/  DMUL R32, R18, R18 ;  /* 0x0000001212207228 */ /* 0x000fd00000000000 */
[----:B------:R-:W-:Y:S01]  /*1ae0*/  DFMA R22, R32, UR12, R22 ;  /* 0x0000000c20167c2b */ /* 0x000fe20008000016 */
[----:B------:R-:W-:Y:S01]  /*1af0*/  UMOV UR12, 0x75488a3f ;  /* 0x75488a3f000c7882 */ /* 0x000fe20000000000 */
[----:B------:R-:W-:-:S06]  /*1b00*/  UMOV UR13, 0x3ef3b20a ;  /* 0x3ef3b20a000d7882 */ /* 0x000fcc0000000000 */
[----:B------:R-:W-:Y:S01]  /*1b10*/  DFMA R26, R32, R22, UR12 ;  /* 0x0000000c201a7e2b */ /* 0x000fe20008000016 */
[----:B------:R-:W-:Y:S01]  /*1b20*/  UMOV UR12, 0xe4faecd5 ;  /* 0xe4faecd5000c7882 */ /* 0x000fe20000000000 */
[----:B------:R-:W-:Y:S01]  /*1b30*/  UMOV UR13, 0x3f1745cd ;  /* 0x3f1745cd000d7882 */ /* 0x000fe20000000000 */
[----:B------:R-:W-:-:S05]  /*1b40*/  DADD R22, R20, -R18 ;  /* 0x0000000014167229 */ /* 0x000fca0000000812 */
[----:B------:R-:W-:Y:S01]  /*1b50*/  DFMA R26, R32, R26, UR12 ;  /* 0x0000000c201a7e2b */ /* 0x000fe2000800001a */
[----:B------:R-:W-:Y:S01]  /*1b60*/  UMOV UR12, 0x258a578b ;  /* 0x258a578b000c7882 */ /* 0x000fe20000000000 */
[----:B------:R-:W-:Y:S01]  /*1b70*/  UMOV UR13, 0x3f3c71c7 ;  /* 0x3f3c71c7000d7882 */ /* 0x000fe20000000000 */
[----:B------:R-:W-:-:S05]  /*1b80*/  DADD R22, R22, R22 ;  /* 0x0000000016167229 */ /* 0x000fca0000000016 */
[----:B------:R-:W-:Y:S01]  /*1b90*/  DFMA R26, R32, R26, UR12 ;  /* 0x0000000c201a7e2b */ /* 0x000fe2000800001a */
[----:B------:R-:W-:Y:S01]  /*1ba0*/  UMOV UR12, 0x9242b910 ;  /* 0x9242b910000c7882 */ /* 0x000fe20000000000 */
[----:B------:R-:W-:Y:S01]  /*1bb0*/  UMOV UR13, 0x3f624924 ;  /* 0x3f624924000d7882 */ /* 0x000fe20000000000 */
[----:B------:R-:W-:-:S05]  /*1bc0*/  DFMA R22, R20, -R18, R22 ;  /* 0x800000121416722b */ /* 0x000fca0000000016 */
[----:B------:R-:W-:Y:S01]  /*1bd0*/  DFMA R26, R32, R26, UR12 ;  /* 0x0000000c201a7e2b */ /* 0x000fe2000800001a */
[----:B------:R-:W-:Y:S01]  /*1be0*/  UMOV UR12, 0x99999dfb ;  /* 0x99999dfb000c7882 */ /* 0x000fe20000000000 */
[----:B------:R-:W-:Y:S01]  /*1bf0*/  UMOV UR13, 0x3f899999 ;  /* 0x3f899999000d7882 */ /* 0x000fe20000000000 */
[----:B------:R-:W-:-:S05]  /*1c00*/  DMUL R22, R24, R22 ;  /* 0x0000001618167228 */ /* 0x000fca0000000000 */
[----:B------:R-:W-:Y:S01]  /*1c10*/  DFMA R26, R32, R26, UR12 ;  /* 0x0000000c201a7e2b */ /* 0x000fe2000800001a */
[----:B------:R-:W-:Y:S01]  /*1c20*/  UMOV UR12, 0x55555555 ;  /* 0x55555555000c7882 */ /* 0x000fe20000000000 */
[----:B------:R-:W-:-:S03]  /*1c30*/  UMOV UR13, 0x3fb55555 ;  /* 0x3fb55555000d7882 */ /* 0x000fc60000000000 */
[----:B------:R-:W-:Y:S02]  /*1c40*/  VIADD R29, R23, 0x100000 ;  /* 0x00100000171d7836 */ /* 0x000fe40000000000 */
[----:B------:R-:W-:Y:S01]  /*1c50*/  IMAD.MOV.U32 R28, RZ, RZ, R22 ;  /* 0x000000ffff1c7224 */ /* 0x000fe200078e0016 */
[----:B------:R-:W-:-:S08]  /*1c60*/  DFMA R20, R32, R26, UR12 ;  /* 0x0000000c20147e2b */ /* 0x000fd0000800001a */
[----:B------:R-:W-:Y:S01]  /*1c70*/  DADD R24, -R20, UR12 ;  /* 0x0000000c14187e29 */ /* 0x000fe20008000100 */
[----:B------:R-:W-:Y:S01]  /*1c80*/  UMOV UR12, 0xb9e7b0 ;  /* 0x00b9e7b0000c7882 */ /* 0x000fe20000000000 */
[----:B------:R-:W-:-:S06]  /*1c90*/  UMOV UR13, 0x3c46a4cb ;  /* 0x3c46a4cb000d7882 */ /* 0x000fcc0000000000 */
[----:B------:R-:W-:Y:S02]  /*1ca0*/  DFMA R24, R32, R26, R24 ;  /* 0x0000001a2018722b */ /* 0x000fe40000000018 */
[----:B------:R-:W-:-:S06]  /*1cb0*/  DMUL R26, R18, R18 ;  /* 0x00000012121a7228 */ /* 0x000fcc0000000000 */
[----:B------:R-:W-:Y:S01]  /*1cc0*/  DADD R24, R24, -UR12 ;  /* 0x8000000c18187e29 */ /* 0x000fe20008000000 */
[----:B------:R-:W-:Y:S01]  /*1cd0*/  UMOV UR12, 0x80000000 ;  /* 0x80000000000c7882 */ /* 0x000fe20000000000 */
[----:B------:R-:W-:Y:S01]  /*1ce0*/  DFMA R30, R18, R18, -R26 ;  /* 0x00000012121e722b */ /* 0x000fe2000000081a */
[----:B------:R-:W-:-:S07]  /*1cf0*/  UMOV UR13, 0x43300000 ;  /* 0x43300000000d7882 */ /* 0x000fce0000000000 */
[C---:B------:R-:W-:Y:S02]  /*1d00*/  DFMA R28, R18.reuse, R28, R30 ;  /* 0x0000001c121c722b */ /* 0x040fe4000000001e */
[----:B------:R-:W-:-:S08]  /*1d10*/  DMUL R30, R18, R26 ;  /* 0x0000001a121e7228 */ /* 0x000fd00000000000 */
[----:B------:R-:W-:-:S08]  /*1d20*/  DFMA R32, R18, R26, -R30 ;  /* 0x0000001a1220722b */ /* 0x000fd0000000081e */
[----:B------:R-:W-:Y:S02]  /*1d30*/  DFMA R32, R22, R26, R32 ;  /* 0x0000001a1620722b */ /* 0x000fe40000000020 */
[----:B------:R-:W-:-:S06]  /*1d40*/  DADD R26, R20, R24 ;  /* 0x00000000141a7229 */ /* 0x000fcc0000000018 */
[----:B------:R-:W-:Y:S02]  /*1d50*/  DFMA R28, R18, R28, R32 ;  /* 0x0000001c121c722b */ /* 0x000fe40000000020 */
[----:B------:R-:W-:-:S08]  /*1d60*/  DADD R32, R20, -R26 ;  /* 0x0000000014207229 */ /* 0x000fd0000000081a */
[----:B------:R-:W-:Y:S02]  /*1d70*/  DADD R32, R24, R32 ;  /* 0x0000000018207229 */ /* 0x000fe40000000020 */
[----:B------:R-:W-:-:S08]  /*1d80*/  DMUL R24, R26, R30 ;  /* 0x0000001e1a187228 */ /* 0x000fd00000000000 */
[----:B------:R-:W-:-:S08]  /*1d90*/  DFMA R20, R26, R30, -R24 ;  /* 0x0000001e1a14722b */ /* 0x000fd00000000818 */
[----:B------:R-:W-:-:S08]  /*1da0*/  DFMA R20, R26, R28, R20 ;  /* 0x0000001c1a14722b */ /* 0x000fd00000000014 */
[----:B------:R-:W-:-:S08]  /*1db0*/  DFMA R32, R32, R30, R20 ;  /* 0x0000001e2020722b */ /* 0x000fd00000000014 */
[----:B------:R-:W-:-:S08]  /*1dc0*/  DADD R26, R24, R32 ;  /* 0x00000000181a7229 */ /* 0x000fd00000000020 */
[--C-:B------:R-:W-:Y:S02]  /*1dd0*/  DADD R20, R18, R26.reuse ;  /* 0x0000000012147229 */ /* 0x100fe4000000001a */
[----:B------:R-:W-:-:S06]  /*1de0*/  DADD R24, R24, -R26 ;  /* 0x0000000018187229 */ /* 0x000fcc000000081a */
[----:B------:R-:W-:Y:S02]  /*1df0*/  DADD R18, R18, -R20 ;  /* 0x0000000012127229 */ /* 0x000fe40000000814 */
[----:B------:R-:W-:-:S06]  /*1e00*/  DADD R24, R32, R24 ;  /* 0x0000000020187229 */ /* 0x000fcc0000000018 */
[----:B------:R-:W-:-:S08]  /*1e10*/  DADD R18, R26, R18 ;  /* 0x000000001a127229 */ /* 0x000fd00000000012 */
[----:B------:R-:W-:Y:S01]  /*1e20*/  DADD R18, R24, R18 ;  /* 0x0000000018127229 */ /* 0x000fe20000000012 */
[C---:B------:R-:W-:Y:S02]  /*1e30*/  VIADD R24, R36.reuse, 0xfffffc01 ;  /* 0xfffffc0124187836 */ /* 0x040fe40000000000 */
[----:B------:R-:W-:-:S05]  /*1e40*/  @P1 VIADD R24, R36, 0xfffffc02 ;  /* 0xfffffc0224181836 */ /* 0x000fca0000000000 */
[----:B------:R-:W-:Y:S01]  /*1e50*/  DADD R26, R22, R18 ;  /* 0x00000000161a7229 */ /* 0x000fe20000000012 */
[----:B------:R-:W-:Y:S01]  /*1e60*/  LOP3.LUT R22, R24, 0x80000000, RZ, 0x3c, !PT ;  /* 0x8000000018167812 */ /* 0x000fe200078e3cff */
[----:B------:R-:W-:-:S06]  /*1e70*/  IMAD.MOV.U32 R23, RZ, RZ, 0x43300000 ;  /* 0x43300000ff177424 */ /* 0x000fcc00078e00ff */
[----:B------:R-:W-:Y:S02]  /*1e80*/  DADD R24, R20, R26 ;  /* 0x0000000014187229 */ /* 0x000fe4000000001a */
[----:B------:R-:W-:Y:S01]  /*1e90*/  DADD R22, R22, -UR12 ;  /* 0x8000000c16167e29 */ /* 0x000fe20008000000 */
[----:B------:R-:W-:Y:S01]  /*1ea0*/  UMOV UR12, 0xfefa39ef ;  /* 0xfefa39ef000c7882 */ /* 0x000fe20000000000 */
[----:B------:R-:W-:-:S04]  /*1eb0*/  UMOV UR13, 0x3fe62e42 ;  /* 0x3fe62e42000d7882 */ /* 0x000fc80000000000 */
[--C-:B------:R-:W-:Y:S02]  /*1ec0*/  DADD R28, R20, -R24.reuse ;  /* 0x00000000141c7229 */ /* 0x100fe40000000818 */
[----:B------:R-:W-:-:S06]  /*1ed0*/  DFMA R18, R22, UR12, R24 ;  /* 0x0000000c16127c2b */ /* 0x000fcc0008000018 */
[----:B------:R-:W-:Y:S02]  /*1ee0*/  DADD R28, R26, R28 ;  /* 0x000000001a1c7229 */ /* 0x000fe4000000001c */
[----:B------:R-:W-:-:S08]  /*1ef0*/  DFMA R20, R22, -UR12, R18 ;  /* 0x8000000c16147c2b */ /* 0x000fd00008000012 */
[----:B------:R-:W-:-:S08]  /*1f00*/  DADD R20, -R24, R20 ;  /* 0x0000000018147229 */ /* 0x000fd00000000114 */
[----:B------:R-:W-:-:S08]  /*1f10*/  DADD R20, R28, -R20 ;  /* 0x000000001c147229 */ /* 0x000fd00000000814 */
[----:B------:R-:W-:-:S08]  /*1f20*/  DFMA R22, R22, UR14, R20 ;  /* 0x0000000e16167c2b */ /* 0x000fd00008000014 */
[----:B------:R-:W-:-:S08]  /*1f30*/  DADD R20, R18, R22 ;  /* 0x0000000012147229 */ /* 0x000fd00000000016 */
[----:B------:R-:W-:Y:S02]  /*1f40*/  DADD R18, R18, -R20 ;  /* 0x0000000012127229 */ /* 0x000fe40000000814 */
[----:B------:R-:W-:-:S06]  /*1f50*/  DMUL R28, R20, 2 ;  /* 0x40000000141c7828 */ /* 0x000fcc0000000000 */
[----:B------:R-:W-:Y:S02]  /*1f60*/  DADD R18, R22, R18 ;  /* 0x0000000016127229 */ /* 0x000fe40000000012 */
[----:B------:R-:W-:Y:S01]  /*1f70*/  DFMA R26, R20, 2, -R28 ;  /* 0x40000000141a782b */ /* 0x000fe2000000081c */
[----:B------:R-:W-:Y:S02]  /*1f80*/  IMAD.MOV.U32 R20, RZ, RZ, 0x652b82fe ;  /* 0x652b82feff147424 */ /* 0x000fe400078e00ff */
[----:B------:R-:W-:-:S05]  /*1f90*/  IMAD.MOV.U32 R21, RZ, RZ, 0x3ff71547 ;  /* 0x3ff71547ff157424 */ /* 0x000fca00078e00ff */
[----:B------:R-:W-:-:S08]  /*1fa0*/  DFMA R26, R18, 2, R26 ;  /* 0x40000000121a782b */ /* 0x000fd0000000001a */
[----:B------:R-:W-:-:S08]  /*1fb0*/  DADD R18, R28, R26 ;  /* 0x000000001c127229 */ /* 0x000fd0000000001a */
[----:B------:R-:W-:Y:S02]  /*1fc0*/  DFMA R20, R18, R20, 6.75539944105574400000e+15 ;  /* 0x433800001214742b */ /* 0x000fe40000000014 */
[----:B------:R-:W-:Y:S01]  /*1fd0*/  FSETP.GEU.AND P0, PT, |R19|, 4.1917929649353027344, PT ;  /* 0x4086232b1300780b */ /* 0x000fe20003f0e200 */
[----:B------:R-:W-:-:S05]  /*1fe0*/  DADD R28, R28, -R18 ;  /* 0x000000001c1c7229 */ /* 0x000fca0000000812 */
[----:B------:R-:W-:-:S03]  /*1ff0*/  DADD R22, R20, -6.75539944105574400000e+15 ;  /* 0xc338000014167429 */ /* 0x000fc60000000000 */
[----:B------:R-:W-:-:S05]  /*2000*/  DADD R26, R26, R28 ;  /* 0x000000001a1a7229 */ /* 0x000fca000000001c */
        /* <DEDUP_REMOVED lines=42> */
[----:B------:R-:W-:Y:S02]  /*22b0*/  @!P1 LEA.HI R21, R20, R20, RZ, 0x1 ;  /* 0x0000001414159211 */ /* 0x000fe400078f08ff */
[----:B------:R-:W-:Y:S02]  /*22c0*/  FSEL R25, R25, RZ, P0 ;  /* 0x000000ff19197208 */ /* 0x000fe40000000000 */
[----:B------:R-:W-:-:S05]  /*22d0*/  @!P1 SHF.R.S32.HI R21, RZ, 0x1, R21 ;  /* 0x00000001ff159819 */ /* 0x000fca0000011415 */
[----:B------:R-:W-:Y:S02]  /*22e0*/  @!P1 IMAD.IADD R18, R20, 0x1, -R21 ;  /* 0x0000000114129824 */ /* 0x000fe400078e0a15 */
[----:B------:R-:W-:-:S03]  /*22f0*/  @!P1 IMAD R23, R21, 0x100000, R23 ;  /* 0x0010000015179824 */ /* 0x000fc600078e0217 */
[----:B------:R-:W-:Y:S01]  /*2300*/  @!P1 LEA R19, R18, 0x3ff00000, 0x14 ;  /* 0x3ff0000012139811 */ /* 0x000fe200078ea0ff */
[----:B------:R-:W-:-:S06]  /*2310*/  @!P1 IMAD.MOV.U32 R18, RZ, RZ, RZ ;  /* 0x000000ffff129224 */ /* 0x000fcc00078e00ff */
[----:B------:R-:W-:-:S11]  /*2320*/  @!P1 DMUL R24, R22, R18 ;  /* 0x0000001216189228 */ /* 0x000fd60000000000 */
.L_x_32:
[----:B------:R-:W-:Y:S01]  /*2330*/  DFMA R26, R26, R24, R24 ;  /* 0x000000181a1a722b */ /* 0x000fe20000000018 */
[----:B------:R-:W-:Y:S01]  /*2340*/  IMAD.MOV.U32 R18, RZ, RZ, R34 ;  /* 0x000000ffff127224 */ /* 0x000fe200078e0022 */
[----:B------:R-:W-:Y:S01]  /*2350*/  DSETP.NEU.AND P0, PT, |R24|, +INF , PT ;  /* 0x7ff000001800742a */ /* 0x000fe20003f0d200 */
[----:B------:R-:W-:-:S07]  /*2360*/  IMAD.MOV.U32 R19, RZ, RZ, 0x0 ;  /* 0x00000000ff137424 */ /* 0x000fce00078e00ff */
[----:B------:R-:W-:Y:S02]  /*2370*/  FSEL R24, R24, R26, !P0 ;  /* 0x0000001a18187208 */ /* 0x000fe40004000000 */
[----:B------:R-:W-:Y:S01]  /*2380*/  FSEL R25, R25, R27, !P0 ;  /* 0x0000001b19197208 */ /* 0x000fe20004000000 */
[----:B------:R-:W-:Y:S06]  /*2390*/  RET.REL.NODEC R18 `(_Z9MeanShiftPKfS0_PfS1_) ;  /* 0xffffffdc12187950 */ /* 0x000fec0003c3ffff */
.L_x_33:
[----:B------:R-:W-:-:S00]  /*23a0*/  BRA `(.L_x_33) ;  /* 0xfffffffc00fc7947 */ /* 0x000fc0000383ffff */
[----:B------:R-:W-:-:S00]  /*23b0*/  NOP ;  /* 0x0000000000007918 */ /* 0x000fc00000000000 */
        /* <DEDUP_REMOVED lines=12> */
.L_x_77:


//--------------------- .text._Z16Tiling_MeanShiftPKfS0_PfS1_ --------------------------
	.section	.text._Z16Tiling_MeanShiftPKfS0_PfS1_,"ax",@progbits
	.align	128
        .global         _Z16Tiling_MeanShiftPKfS0_PfS1_
        .type           _Z16Tiling_MeanShiftPKfS0_PfS1_,@function
        .size           _Z16Tiling_MeanShiftPKfS0_PfS1_,(.L_x_81 - _Z16Tiling_MeanShiftPKfS0_PfS1_)
        .other          _Z16Tiling_MeanShiftPKfS0_PfS1_,@"STO_CUDA_ENTRY STV_DEFAULT"
_Z16Tiling_MeanShiftPKfS0_PfS1_:
.text._Z16Tiling_MeanShiftPKfS0_PfS1_:
        /* <DEDUP_REMOVED lines=8> */
[----:B------:R-:W-:Y:S01]  /*0080*/  IMAD.MOV.U32 R9, RZ, RZ, RZ ;  /* 0x000000ffff097224 */ /* 0x000fe200078e00ff */
[----:B------:R-:W1:Y:S01]  /*0090*/  LDCU.64 UR6, c[0x0][0x358] ;  /* 0x00006b00ff0677ac */ /* 0x000e620008000a00 */
[----:B------:R-:W-:Y:S02]  /*00a0*/  IMAD.MOV.U32 R7, RZ, RZ, RZ ;  /* 0x000000ffff077224 */ /* 0x000fe400078e00ff */
[----:B------:R-:W-:Y:S02]  /*00b0*/  IMAD.MOV.U32 R2, RZ, RZ, RZ ;  /* 0x000000ffff027224 */ /* 0x000fe400078e00ff */
[----:B------:R-:W-:Y:S01]  /*00c0*/  IMAD.MOV.U32 R0, RZ, RZ, RZ ;  /* 0x000000ffff007224 */ /* 0x000fe200078e00ff */
[----:B------:R-:W2:Y:S01]  /*00d0*/  LDC.64 R14, c[0x0][0x398] ;  /* 0x0000e600ff0e7b82 */ /* 0x000ea20000000a00 */
[----:B0-----:R-:W-:-:S04]  /*00e0*/  IMAD.WIDE R12, R3, 0x4, R12 ;  /* 0x00000004030c7825 */ /* 0x001fc800078e020c */
[----:B-12---:R-:W-:-:S07]  /*00f0*/  IMAD.WIDE R14, R3, 0x4, R14 ;  /* 0x00000004030e7825 */ /* 0x006fce00078e020e */
.L_x_51:
[----:B0----5:R-:W0:Y:S01]  /*0100*/  LDC.64 R10, c[0x0][0x388] ;  /* 0x0000e200ff0a7b82 */ /* 0x021e220000000a00 */
[----:B------:R-:W-:-:S05]  /*0110*/  IMAD R3, R7, 0x40, R36 ;  /* 0x0000004007037824 */ /* 0x000fca00078e0224 */
[C---:B------:R-:W-:Y:S02]  /*0120*/  ISETP.GT.U32.AND P0, PT, R3.reuse, 0x1869f, PT ;  /* 0x0001869f0300780c */ /* 0x040fe40003f04070 */
[----:B------:R-:W1:Y:S11]  /*0130*/  LDC.64 R4, c[0x0][0x380] ;  /* 0x0000e000ff047b82 */ /* 0x000e760000000a00 */
[----:B0-----:R-:W-:-:S05]  /*0140*/  @!P0 IMAD.WIDE.U32 R10, R3, 0x4, R10 ;  /* 0x00000004030a8825 */ /* 0x001fca00078e000a */
[----:B------:R-:W2:Y:S01]  /*0150*/  @!P0 LDG.E R18, desc[UR6][R10.64] ;  /* 0x000000060a128981 */ /* 0x000ea2000c1e1900 */
[----:B-1----:R-:W-:-:S05]  /*0160*/  @!P0 IMAD.WIDE.U32 R4, R3, 0x4, R4 ;  /* 0x0000000403048825 */ /* 0x002fca00078e0004 */
[----:B------:R-:W3:Y:S01]  /*0170*/  @!P0 LDG.E R16, desc[UR6][R4.64] ;  /* 0x0000000604108981 */ /* 0x000ee2000c1e1900 */
[----:B------:R-:W0:Y:S01]  /*0180*/  S2UR UR5, SR_CgaCtaId ;  /* 0x00000000000579c3 */ /* 0x000e220000008800 */
[----:B------:R-:W-:Y:S02]  /*0190*/  UMOV UR4, 0x400 ;  /* 0x0000040000047882 */ /* 0x000fe40000000000 */
[----:B0-----:R-:W-:-:S06]  /*01a0*/  ULEA UR4, UR5, UR4, 0x18 ;  /* 0x0000000405047291 */ /* 0x001fcc000f8ec0ff */
[----:B------:R-:W-:Y:S01]  /*01b0*/  LEA R3, R36, UR4, 0x3 ;  /* 0x0000000424037c11 */ /* 0x000fe2000f8e18ff */
[----:B------:R-:W-:-:S05]  /*01c0*/  @P0 IMAD.MOV.U32 R18, RZ, RZ, RZ ;  /* 0x000000ffff120224 */ /* 0x000fca00078e00ff */
[----:B--2---:R0:W-:Y:S04]  /*01d0*/  STS [R3+0x4], R18 ;  /* 0x0000041203007388 */ /* 0x0041e80000000800 */
[----:B---3--:R0:W-:Y:S04]  /*01e0*/  @!P0 STS [R3], R16 ;  /* 0x0000001003008388 */ /* 0x0081e80000000800 */
[----:B------:R0:W-:Y:S01]  /*01f0*/  @P0 STS [R3], RZ ;  /* 0x000000ff03000388 */ /* 0x0001e20000000800 */
[----:B------:R-:W-:Y:S06]  /*0200*/  BAR.SYNC.DEFER_BLOCKING 0x0 ;  /* 0x0000000000007b1d */ /* 0x000fec0000010000 */
[----:B------:R0:W5:Y:S04]  /*0210*/  LDG.E R10, desc[UR6][R12.64] ;  /* 0x000000060c0a7981 */ /* 0x000168000c1e1900 */
[----:B------:R0:W5:Y:S01]  /*0220*/  LDG.E R8, desc[UR6][R14.64] ;  /* 0x000000060e087981 */ /* 0x000162000c1e1900 */
[----:B------:R-:W-:-:S02]  /*0230*/  VIADD R7, R7, 0x1 ;  /* 0x0000000107077836 */ /* 0x000fc40000000000 */
[----:B------:R-:W-:Y:S02]  /*0240*/  IMAD.MOV.U32 R6, RZ, RZ, 0x4 ;  /* 0x00000004ff067424 */ /* 0x000fe400078e00ff */
[----:B------:R-:W-:Y:S01]  /*0250*/  IMAD.MOV.U32 R4, RZ, RZ, RZ ;  /* 0x000000ffff047224 */ /* 0x000fe200078e00ff */
[----:B------:R-:W-:-:S13]  /*0260*/  ISETP.NE.AND P1, PT, R7, 0x61b, PT ;  /* 0x0000061b0700780c */ /* 0x000fda0003f25270 */
.L_x_50:
[----:B------:R-:W1:Y:S01]  /*0270*/  S2UR UR5, SR_CgaCtaId ;  /* 0x00000000000579c3 */ /* 0x000e620000008800 */
[----:B------:R-:W-:Y:S02]  /*0280*/  UMOV UR4, 0x400 ;  /* 0x0000040000047882 */ /* 0x000fe40000000000 */
[----:B-1----:R-:W-:-:S09]  /*0290*/  ULEA UR4, UR5, UR4, 0x18 ;  /* 0x0000000405047291 */ /* 0x002fd2000f8ec0ff */
[----:B------:R-:W1:Y:S02]  /*02a0*/  LDS R5, [R4+UR4] ;  /* 0x0000000404057984 */ /* 0x000e640008000800 */
[----:B-1----:R-:W-:-:S13]  /*02b0*/  FSETP.NEU.AND P0, PT, R5, RZ, PT ;  /* 0x000000ff0500720b */ /* 0x002fda0003f0d000 */
[----:B------:R-:W-:Y:S05]  /*02c0*/  @!P0 BRA `(.L_x_34) ;  /* 0x0000000800988947 */ /* 0x000fea0003800000 */
[----:B0-----:R-:W0:Y:S02]  /*02d0*/  LDS R3, [R6+UR4] ;  /* 0x0000000406037984 */ /* 0x001e240008000800 */
[----:B0-----:R-:W-:-:S13]  /*02e0*/  FSETP.NEU.AND P0, PT, R3, RZ, PT ;  /* 0x000000ff0300720b */ /* 0x001fda0003f0d000 */
[----:B------:R-:W-:Y:S05]  /*02f0*/  @!P0 BRA `(.L_x_34) ;  /* 0x00000008008c8947 */ /* 0x000fea0003800000 */
[----:B-----5:R-:W-:Y:S01]  /*0300*/  FADD R39, R10, -R5 ;  /* 0x800000050a277221 */ /* 0x020fe20000000000 */
[----:B------:R-:W-:Y:S01]  /*0310*/  BSSY.RECONVERGENT B0, `(.L_x_35) ;  /* 0x0000008000007945 */ /* 0x000fe20003800200 */
[----:B------:R-:W-:Y:S01]  /*0320*/  FADD R37, R8, -R3 ;  /* 0x8000000308257221 */ /* 0x000fe20000000000 */
[----:B------:R-:W-:Y:S01]  /*0330*/  MOV R38, 0x390 ;  /* 0x0000039000267802 */ /* 0x000fe20000000f00 */
[----:B------:R-:W0:Y:S02]  /*0340*/  F2F.F64.F32 R34, R39 ;  /* 0x0000002700227310 */ /* 0x000e240000201800 */
[----:B0-----:R-:W-:-:S10]  /*0350*/  DADD R16, -RZ, |R34| ;  /* 0x00000000ff107229 */ /* 0x001fd40000000522 */
[----:B------:R-:W-:Y:S02]  /*0360*/  IMAD.MOV.U32 R24, RZ, RZ, R16 ;  /* 0x000000ffff187224 */ /* 0x000fe400078e0010 */
[----:B------:R-:W-:-:S07]  /*0370*/  IMAD.MOV.U32 R11, RZ, RZ, R17 ;  /* 0x000000ffff0b7224 */ /* 0x000fce00078e0011 */
[----:B------:R-:W-:Y:S05]  /*0380*/  CALL.REL.NOINC `($_Z16Tiling_MeanShiftPKfS0_PfS1_$__internal_accurate_pow) ;  /* 0x0000001800647944 */ /* 0x000fea0003c00000 */
[----:B------:R-:W-:Y:S05]  /*0390*/  BSYNC.RECONVERGENT B0 ;  /* 0x0000000000007941 */ /* 0x000fea0003800200 */
.L_x_35:
[----:B------:R-:W-:Y:S01]  /*03a0*/  DADD R18, R34, 2 ;  /* 0x4000000022127429 */ /* 0x000fe20000000000 */
[----:B------:R-:W0:Y:S01]  /*03b0*/  F2F.F64.F32 R16, R37 ;  /* 0x0000002500107310 */ /* 0x000e220000201800 */
[C---:B------:R-:W-:Y:S01]  /*03c0*/  FSETP.NEU.AND P2, PT, R39.reuse, RZ, PT ;  /* 0x000000ff2700720b */ /* 0x040fe20003f4d000 */
[----:B------:R-:W-:Y:S01]  /*03d0*/  BSSY.RECONVERGENT B0, `(.L_x_36) ;  /* 0x0000010000007945 */ /* 0x000fe20003800200 */
[----:B------:R-:W-:Y:S02]  /*03e0*/  FSETP.NEU.AND P0, PT, R39, 1, PT ;  /* 0x3f8000002700780b */ /* 0x000fe40003f0d000 */
[----:B------:R-:W-:Y:S02]  /*03f0*/  FSEL R20, R20, RZ, P2 ;  /* 0x000000ff14147208 */ /* 0x000fe40001000000 */
[----:B------:R-:W-:Y:S02]  /*0400*/  FSEL R21, R21, RZ, P2 ;  /* 0x000000ff15157208 */ /* 0x000fe40001000000 */
[----:B------:R-:W-:-:S04]  /*0410*/  LOP3.LUT R11, R19, 0x7ff00000, RZ, 0xc0, !PT ;  /* 0x7ff00000130b7812 */ /* 0x000fc800078ec0ff */
[----:B------:R-:W-:Y:S01]  /*0420*/  ISETP.NE.AND P3, PT, R11, 0x7ff00000, PT ;  /* 0x7ff000000b00780c */ /* 0x000fe20003f65270 */
[----:B0-----:R-:W-:-:S10]  /*0430*/  DADD R18, -RZ, |R16| ;  /* 0x00000000ff127229 */ /* 0x001fd40000000510 */
[----:B------:R-:W-:Y:S02]  /*0440*/  IMAD.MOV.U32 R24, RZ, RZ, R18 ;  /* 0x000000ffff187224 */ /* 0x000fe400078e0012 */
[----:B------:R-:W-:Y:S01]  /*0450*/  IMAD.MOV.U32 R11, RZ, RZ, R19 ;  /* 0x000000ffff0b7224 */ /* 0x000fe200078e0013 */
[----:B------:R-:W-:Y:S06]  /*0460*/  @P3 BRA `(.L_x_37) ;  /* 0x0000000000183947 */ /* 0x000fec0003800000 */
[----:B------:R-:W-:-:S13]  /*0470*/  FSETP.NAN.AND P2, PT, R39, R39, PT ;  /* 0x000000272700720b */ /* 0x000fda0003f48000 */
[----:B------:R-:W-:Y:S01]  /*0480*/  @P2 DADD R20, R34, 2 ;  /* 0x4000000022142429 */ /* 0x000fe20000000000 */
[----:B------:R-:W-:Y:S10]  /*0490*/  @P2 BRA `(.L_x_37) ;  /* 0x00000000000c2947 */ /* 0x000ff40003800000 */
[----:B------:R-:W-:-:S14]  /*04a0*/  DSETP.NEU.AND P2, PT, |R34|, +INF , PT ;  /* 0x7ff000002200742a */ /* 0x000fdc0003f4d200 */
[----:B------:R-:W-:Y:S02]  /*04b0*/  @!P2 IMAD.MOV.U32 R20, RZ, RZ, 0x0 ;  /* 0x00000000ff14a424 */ /* 0x000fe400078e00ff */
[----:B------:R-:W-:-:S07]  /*04c0*/  @!P2 IMAD.MOV.U32 R21, RZ, RZ, 0x7ff00000 ;  /* 0x7ff00000ff15a424 */ /* 0x000fce00078e00ff */
.L_x_37:
[----:B------:R-:W-:Y:S05]  /*04d0*/  BSYNC.RECONVERGENT B0 ;  /* 0x0000000000007941 */ /* 0x000fea0003800200 */
.L_x_36:
[----:B------:R-:W-:Y:S01]  /*04e0*/  BSSY.RECONVERGENT B0, `(.L_x_38) ;  /* 0x0000005000007945 */ /* 0x000fe20003800200 */
[----:B------:R-:W-:Y:S02]  /*04f0*/  FSEL R34, R20, RZ, P0 ;  /* 0x000000ff14227208 */ /* 0x000fe40000000000 */
[----:B------:R-:W-:Y:S02]  /*0500*/  FSEL R35, R21, 1.875, P0 ;  /* 0x3ff0000015237808 */ /* 0x000fe40000000000 */
[----:B------:R-:W-:-:S07]  /*0510*/  MOV R38, 0x530 ;  /* 0x0000053000267802 */ /* 0x000fce0000000f00 */
[----:B------:R-:W-:Y:S05]  /*0520*/  CALL.REL.NOINC `($_Z16Tiling_MeanShiftPKfS0_PfS1_$__internal_accurate_pow) ;  /* 0x0000001400fc7944 */ /* 0x000fea0003c00000 */
[----:B------:R-:W-:Y:S05]  /*0530*/  BSYNC.RECONVERGENT B0 ;  /* 0x0000000000007941 */ /* 0x000fea0003800200 */
.L_x_38:
[----:B------:R-:W-:Y:S01]  /*0540*/  DADD R18, R16, 2 ;  /* 0x4000000010127429 */ /* 0x000fe20000000000 */
[C---:B------:R-:W-:Y:S01]  /*0550*/  FSETP.NEU.AND P2, PT, R37.reuse, RZ, PT ;  /* 0x000000ff2500720b */ /* 0x040fe20003f4d000 */
[----:B------:R-:W-:Y:S01]  /*0560*/  BSSY.RECONVERGENT B0, `(.L_x_39) ;  /* 0x000000d000007945 */ /* 0x000fe20003800200 */
[----:B------:R-:W-:-:S07]  /*0570*/  FSETP.NEU.AND P0, PT, R37, 1, PT ;  /* 0x3f8000002500780b */ /* 0x000fce0003f0d000 */
[----:B------:R-:W-:Y:S02]  /*0580*/  LOP3.LUT R18, R19, 0x7ff00000, RZ, 0xc0, !PT ;  /* 0x7ff0000013127812 */ /* 0x000fe400078ec0ff */
[----:B------:R-:W-:Y:S02]  /*0590*/  FSEL R19, R21, RZ, P2 ;  /* 0x000000ff15137208 */ /* 0x000fe40001000000 */
[----:B------:R-:W-:Y:S02]  /*05a0*/  ISETP.NE.AND P3, PT, R18, 0x7ff00000, PT ;  /* 0x7ff000001200780c */ /* 0x000fe40003f65270 */
[----:B------:R-:W-:-:S11]  /*05b0*/  FSEL R18, R20, RZ, P2 ;  /* 0x000000ff14127208 */ /* 0x000fd60001000000 */
[----:B------:R-:W-:Y:S05]  /*05c0*/  @P3 BRA `(.L_x_40) ;  /* 0x0000000000183947 */ /* 0x000fea0003800000 */
[----:B------:R-:W-:-:S13]  /*05d0*/  FSETP.NAN.AND P2, PT, R37, R37, PT ;  /* 0x000000252500720b */ /* 0x000fda0003f48000 */
[----:B------:R-:W-:Y:S01]  /*05e0*/  @P2 DADD R18, R16, 2 ;  /* 0x4000000010122429 */ /* 0x000fe20000000000 */
[----:B------:R-:W-:Y:S10]  /*05f0*/  @P2 BRA `(.L_x_40) ;  /* 0x00000000000c2947 */ /* 0x000ff40003800000 */
[----:B------:R-:W-:-:S14]  /*0600*/  DSETP.NEU.AND P2, PT, |R16|, +INF , PT ;  /* 0x7ff000001000742a */ /* 0x000fdc0003f4d200 */
[----:B------:R-:W-:Y:S02]  /*0610*/  @!P2 IMAD.MOV.U32 R18, RZ, RZ, 0x0 ;  /* 0x00000000ff12a424 */ /* 0x000fe400078e00ff */
[----:B------:R-:W-:-:S07]  /*0620*/  @!P2 IMAD.MOV.U32 R19, RZ, RZ, 0x7ff00000 ;  /* 0x7ff00000ff13a424 */ /* 0x000fce00078e00ff */
.L_x_40:
[----:B------:R-:W-:Y:S05]  /*0630*/  BSYNC.RECONVERGENT B0 ;  /* 0x0000000000007941 */ /* 0x000fea0003800200 */
.L_x_39:
[----:B------:R-:W-:Y:S01]  /*0640*/  FSEL R16, R18, RZ, P0 ;  /* 0x000000ff12107208 */ /* 0x000fe20000000000 */
[----:B------:R-:W-:Y:S01]  /*0650*/  BSSY.RECONVERGENT B0, `(.L_x_41) ;  /* 0x000000f000007945 */ /* 0x000fe20003800200 */
[----:B------:R-:W-:-:S06]  /*0660*/  FSEL R17, R19, 1.875, P0 ;  /* 0x3ff0000013117808 */ /* 0x000fcc0000000000 */
[----:B------:R-:W-:-:S10]  /*0670*/  DADD R34, R34, R16 ;  /* 0x0000000022227229 */ /* 0x000fd40000000010 */
[----:B------:R-:W0:Y:S02]  /*0680*/  F2F.F32.F64 R34, R34 ;  /* 0x0000002200227310 */ /* 0x000e240000301000 */
[----:B0-----:R-:W-:-:S06]  /*0690*/  VIADD R11, R34, 0xf3000000 ;  /* 0xf3000000220b7836 */ /* 0x001fcc0000000000 */
[----:B------:R0:W1:Y:S01]  /*06a0*/  MUFU.RSQ R17, R34 ;  /* 0x0000002200117308 */ /* 0x0000620000001400 */
[----:B------:R-:W-:-:S13]  /*06b0*/  ISETP.GT.U32.AND P0, PT, R11, 0x727fffff, PT ;  /* 0x727fffff0b00780c */ /* 0x000fda0003f04070 */
[----:B0-----:R-:W-:Y:S05]  /*06c0*/  @!P0 BRA `(.L_x_42) ;  /* 0x00000000000c8947 */ /* 0x001fea0003800000 */
[----:B------:R-:W-:-:S07]  /*06d0*/  MOV R21, 0x6f0 ;  /* 0x000006f000157802 */ /* 0x000fce0000000f00 */
[----:B-1----:R-:W-:Y:S05]  /*06e0*/  CALL.REL.NOINC `($__internal_3_$__cuda_sm20_sqrt_rn_f32_slowpath) ;  /* 0x0000000c00907944 */ /* 0x002fea0003c00000 */
[----:B------:R-:W-:Y:S05]  /*06f0*/  BRA `(.L_x_43) ;  /* 0x0000000000107947 */ /* 0x000fea0003800000 */
.L_x_42:
[----:B-1----:R-:W-:Y:S01]  /*0700*/  FMUL.FTZ R11, R34, R17 ;  /* 0x00000011220b7220 */ /* 0x002fe20000410000 */
[----:B------:R-:W-:-:S03]  /*0710*/  FMUL.FTZ R17, R17, 0.5 ;  /* 0x3f00000011117820 */ /* 0x000fc60000410000 */
[----:B------:R-:W-:-:S04]  /*0720*/  FFMA R16, -R11, R11, R34 ;  /* 0x0000000b0b107223 */ /* 0x000fc80000000122 */
[----:B------:R-:W-:-:S07]  /*0730*/  FFMA R11, R16, R17, R11 ;  /* 0x00000011100b7223 */ /* 0x000fce000000000b */
.L_x_43:
[----:B------:R-:W-:Y:S05]  /*0740*/  BSYNC.RECONVERGENT B0 ;  /* 0x0000000000007941 */ /* 0x000fea0003800200 */
.L_x_41:
[----:B------:R-:W-:Y:S01]  /*0750*/  FSETP.GTU.AND P0, PT, R11, 2, PT ;  /* 0x400000000b00780b */ /* 0x000fe20003f0c000 */
[----:B------:R-:W-:-:S12]  /*0760*/  BSSY.RECONVERGENT B0, `(.L_x_34) ;  /* 0x000005c000007945 */ /* 0x000fd80003800200 */
[----:B------:R-:W-:Y:S05]  /*0770*/  @P0 BRA `(.L_x_44) ;  /* 0x0000000400680947 */ /* 0x000fea0003800000 */
[----:B------:R0:W1:Y:S01]  /*0780*/  F2F.F64.F32 R16, -R34 ;  /* 0x8000002200107310 */ /* 0x0000620000201800 */
[----:B------:R-:W-:Y:S01]  /*0790*/  BSSY.RECONVERGENT B1, `(.L_x_45) ;  /* 0x0000005000017945 */ /* 0x000fe20003800200 */
[----:B------:R-:W-:Y:S01]  /*07a0*/  IMAD.MOV.U32 R24, RZ, RZ, RZ ;  /* 0x000000ffff187224 */ /* 0x000fe200078e00ff */
[----:B------:R-:W-:Y:S01]  /*07b0*/  MOV R38, 0x7e0 ;  /* 0x000007e000267802 */ /* 0x000fe20000000f00 */
[----:B------:R-:W-:-:S07]  /*07c0*/  IMAD.MOV.U32 R11, RZ, RZ, 0x40000000 ;  /* 0x40000000ff0b7424 */ /* 0x000fce00078e00ff */
[----:B01----:R-:W-:Y:S05]  /*07d0*/  CALL.REL.NOINC `($_Z16Tiling_MeanShiftPKfS0_PfS1_$__internal_accurate_pow) ;  /* 0x0000001400507944 */ /* 0x003fea0003c00000 */
[----:B------:R-:W-:Y:S05]  /*07e0*/  BSYNC.RECONVERGENT B1 ;  /* 0x0000000000017941 */ /* 0x000fea0003800200 */
.L_x_45:
[----:B------:R-:W-:Y:S01]  /*07f0*/  DADD R20, R20, R20 ;  /* 0x0000000014147229 */ /* 0x000fe20000000014 */
[----:B------:R-:W-:Y:S01]  /*0800*/  IMAD.MOV.U32 R18, RZ, RZ, 0x1 ;  /* 0x00000001ff127424 */ /* 0x000fe200078e00ff */
[----:B------:R-:W-:Y:S01]  /*0810*/  FSETP.GEU.AND P2, PT, |R17|, 6.5827683646048100446e-37, PT ;  /* 0x036000001100780b */ /* 0x000fe20003f4e200 */
[----:B------:R-:W-:Y:S03]  /*0820*/  BSSY.RECONVERGENT B1, `(.L_x_46) ;  /* 0x000000f000017945 */ /* 0x000fe60003800200 */
[----:B------:R-:W0:Y:S02]  /*0830*/  MUFU.RCP64H R19, R21 ;  /* 0x0000001500137308 */ /* 0x000e240000001800 */
[----:B0-----:R-:W-:-:S08]  /*0840*/  DFMA R22, -R20, R18, 1 ;  /* 0x3ff000001416742b */ /* 0x001fd00000000112 */
[----:B------:R-:W-:-:S08]  /*0850*/  DFMA R22, R22, R22, R22 ;  /* 0x000000161616722b */ /* 0x000fd00000000016 */
[----:B------:R-:W-:-:S08]  /*0860*/  DFMA R22, R18, R22, R18 ;  /* 0x000000161216722b */ /* 0x000fd00000000012 */
[----:B------:R-:W-:-:S08]  /*0870*/  DFMA R18, -R20, R22, 1 ;  /* 0x3ff000001412742b */ /* 0x000fd00000000116 */
[----:B------:R-:W-:-:S08]  /*0880*/  DFMA R18, R22, R18, R22 ;  /* 0x000000121612722b */ /* 0x000fd00000000016 */
[----:B------:R-:W-:-:S08]  /*0890*/  DMUL R22, R16, R18 ;  /* 0x0000001210167228 */ /* 0x000fd00000000000 */
[----:B------:R-:W-:-:S08]  /*08a0*/  DFMA R24, -R20, R22, R16 ;  /* 0x000000161418722b */ /* 0x000fd00000000110 */
[----:B------:R-:W-:-:S10]  /*08b0*/  DFMA R18, R18, R24, R22 ;  /* 0x000000181212722b */ /* 0x000fd40000000016 */
[----:B------:R-:W-:-:S05]  /*08c0*/  FFMA R11, RZ, R21, R19 ;  /* 0x00000015ff0b7223 */ /* 0x000fca0000000013 */
[----:B------:R-:W-:-:S13]  /*08d0*/  FSETP.GT.AND P0, PT, |R11|, 1.469367938527859385e-39, PT ;  /* 0x001000000b00780b */ /* 0x000fda0003f04200 */
[----:B------:R-:W-:Y:S05]  /*08e0*/  @P0 BRA P2, `(.L_x_47) ;  /* 0x0000000000080947 */ /* 0x000fea0001000000 */
[----:B------:R-:W-:-:S07]  /*08f0*/  MOV R24, 0x910 ;  /* 0x0000091000187802 */ /* 0x000fce0000000f00 */
[----:B------:R-:W-:Y:S05]  /*0900*/  CALL.REL.NOINC `($__internal_2_$__cuda_sm20_div_rn_f64_full) ;  /* 0x0000000400987944 */ /* 0x000fea0003c00000 */
.L_x_47:
[----:B------:R-:W-:Y:S05]  /*0910*/  BSYNC.RECONVERGENT B1 ;  /* 0x0000000000017941 */ /* 0x000fea0003800200 */
.L_x_46:
[----:B------:R-:W-:Y:S01]  /*0920*/  IMAD.MOV.U32 R16, RZ, RZ, 0x652b82fe ;  /* 0x652b82feff107424 */ /* 0x000fe200078e00ff */
[----:B------:R-:W-:Y:S01]  /*0930*/  MOV R17, 0x3ff71547 ;  /* 0x3ff7154700117802 */ /* 0x000fe20000000f00 */
[----:B------:R-:W-:Y:S01]  /*0940*/  UMOV UR4, 0xfefa39ef ;  /* 0xfefa39ef00047882 */ /* 0x000fe20000000000 */
[----:B------:R-:W-:Y:S01]  /*0950*/  UMOV UR5, 0x3fe62e42 ;  /* 0x3fe62e4200057882 */ /* 0x000fe20000000000 */
[----:B------:R-:W-:Y:S01]  /*0960*/  FSETP.GEU.AND P0, PT, |R19|, 4.1917929649353027344, PT ;  /* 0x4086232b1300780b */ /* 0x000fe20003f0e200 */
[----:B------:R-:W-:Y:S02]  /*0970*/  BSSY.RECONVERGENT B1, `(.L_x_48) ;  /* 0x0000036000017945 */ /* 0x000fe40003800200 */
        /* <DEDUP_REMOVED lines=45> */
[----:B------:R-:W-:Y:S01]  /*0c50*/  @!P2 IMAD.MOV.U32 R18, RZ, RZ, RZ ;  /* 0x000000ffff12a224 */ /* 0x000fe200078e00ff */
[----:B------:R-:W-:Y:S02]  /*0c60*/  FSEL R21, R21, RZ, P0 ;  /* 0x000000ff15157208 */ /* 0x000fe40000000000 */
[----:B------:R-:W-:-:S05]  /*0c70*/  @!P2 SHF.R.S32.HI R11, RZ, 0x1, R11 ;  /* 0x00000001ff0ba819 */ /* 0x000fca000001140b */
[----:B------:R-:W-:Y:S02]  /*0c80*/  @!P2 IMAD.IADD R16, R16, 0x1, -R11 ;  /* 0x000000011010a824 */ /* 0x000fe400078e0a0b */
[----:B------:R-:W-:-:S03]  /*0c90*/  @!P2 IMAD R17, R11, 0x100000, R23 ;  /* 0x001000000b11a824 */ /* 0x000fc600078e0217 */
[----:B------:R-:W-:Y:S01]  /*0ca0*/  @!P2 LEA R19, R16, 0x3ff00000, 0x14 ;  /* 0x3ff000001013a811 */ /* 0x000fe200078ea0ff */
[----:B------:R-:W-:-:S06]  /*0cb0*/  @!P2 IMAD.MOV.U32 R16, RZ, RZ, R22 ;  /* 0x000000ffff10a224 */ /* 0x000fcc00078e0016 */
[----:B------:R-:W-:-:S11]  /*0cc0*/  @!P2 DMUL R20, R16, R18 ;  /* 0x000000121014a228 */ /* 0x000fd60000000000 */
.L_x_49:
[----:B------:R-:W-:Y:S05]  /*0cd0*/  BSYNC.RECONVERGENT B1 ;  /* 0x0000000000017941 */ /* 0x000fea0003800200 */
.L_x_48:
[----:B------:R-:W0:Y:S02]  /*0ce0*/  F2F.F32.F64 R20, R20 ;  /* 0x0000001400147310 */ /* 0x000e240000301000 */
[-C--:B0-----:R-:W-:Y:S01]  /*0cf0*/  FFMA R0, R5, R20.reuse, R0 ;  /* 0x0000001405007223 */ /* 0x081fe20000000000 */
[----:B------:R-:W-:Y:S01]  /*0d00*/  FFMA R2, R3, R20, R2 ;  /* 0x0000001403027223 */ /* 0x000fe20000000002 */
[----:B------:R-:W-:-:S07]  /*0d10*/  FADD R9, R9, R20 ;  /* 0x0000001409097221 */ /* 0x000fce0000000000 */
.L_x_44:
[----:B------:R-:W-:Y:S05]  /*0d20*/  BSYNC.RECONVERGENT B0 ;  /* 0x0000000000007941 */ /* 0x000fea0003800200 */
.L_x_34:
[----:B------:R-:W-:Y:S02]  /*0d30*/  VIADD R6, R6, 0x8 ;  /* 0x0000000806067836 */ /* 0x000fe40000000000 */
[----:B------:R-:W-:-:S03]  /*0d40*/  VIADD R4, R4, 0x8 ;  /* 0x0000000804047836 */ /* 0x000fc60000000000 */
[----:B------:R-:W-:-:S13]  /*0d50*/  ISETP.NE.AND P0, PT, R6, 0x204, PT ;  /* 0x000002040600780c */ /* 0x000fda0003f05270 */
[----:B------:R-:W-:Y:S05]  /*0d60*/  @P0 BRA `(.L_x_50) ;  /* 0xfffffff400400947 */ /* 0x000fea000383ffff */
[----:B------:R-:W-:Y:S06]  /*0d70*/  BAR.SYNC.DEFER_BLOCKING 0x0 ;  /* 0x0000000000007b1d */ /* 0x000fec0000010000 */
[----:B------:R-:W-:Y:S05]  /*0d80*/  @P1 BRA `(.L_x_51) ;  /* 0xfffffff000dc1947 */ /* 0x000fea000383ffff */
        /* <DEDUP_REMOVED lines=10> */
[----:B-----5:R-:W-:Y:S05]  /*0e30*/  CALL.REL.NOINC `($__internal_4_$__cuda_sm3x_div_rn_noftz_f32_slowpath) ;  /* 0x00000008001c7944 */ /* 0x020fea0003c00000 */
[----:B------:R-:W-:-:S07]  /*0e40*/  IMAD.MOV.U32 R3, RZ, RZ, R7 ;  /* 0x000000ffff037224 */ /* 0x000fce00078e0007 */
.L_x_53:
[----:B------:R-:W-:Y:S05]  /*0e50*/  BSYNC.RECONVERGENT B0 ;  /* 0x0000000000007941 */ /* 0x000fea0003800200 */
.L_x_52:
        /* <DEDUP_REMOVED lines=11> */
[----:B-----5:R-:W-:Y:S05]  /*0f10*/  CALL.REL.NOINC `($__internal_4_$__cuda_sm3x_div_rn_noftz_f32_slowpath) ;  /* 0x0000000400e47944 */ /* 0x020fea0003c00000 */
[----:B------:R-:W-:-:S07]  /*0f20*/  IMAD.MOV.U32 R5, RZ, RZ, R7 ;  /* 0x000000ffff057224 */ /* 0x000fce00078e0007 */
.L_x_55:
[----:B------:R-:W-:Y:S05]  /*0f30*/  BSYNC.RECONVERGENT B0 ;  /* 0x0000000000007941 */ /* 0x000fea0003800200 */
.L_x_54:
[----:B------:R-:W-:Y:S04]  /*0f40*/  STG.E desc[UR6][R12.64], R3 ;  /* 0x000000030c007986 */ /* 0x000fe8000c101906 */
[----:B------:R-:W-:Y:S01]  /*0f50*/  STG.E desc[UR6][R14.64], R5 ;  /* 0x000000050e007986 */ /* 0x000fe2000c101906 */
[----:B------:R-:W-:Y:S05]  /*0f60*/  EXIT ;  /* 0x000000000000794d */ /* 0x000fea0003800000 */
        .weak           $__internal_2_$__cuda_sm20_div_rn_f64_full
        .type           $__internal_2_$__cuda_sm20_div_rn_f64_full,@function
        .size           $__internal_2_$__cuda_sm20_div_rn_f64_full,($__internal_3_$__cuda_sm20_sqrt_rn_f32_slowpath - $__internal_2_$__cuda_sm20_div_rn_f64_full)
$__internal_2_$__cuda_sm20_div_rn_f64_full:
        /* <DEDUP_REMOVED lines=11> */
[----:B------:R-:W-:-:S03]  /*1020*/  ISETP.GE.U32.AND P2, PT, R11, R32, PT ;  /* 0x000000200b00720c */ /* 0x000fc60003f46070 */
[----:B------:R-:W-:Y:S02]  /*1030*/  @!P3 LOP3.LUT R28, R21, 0x7ff00000, RZ, 0xc0, !PT ;  /* 0x7ff00000151cb812 */ /* 0x000fe400078ec0ff */
[----:B------:R-:W0:Y:S02]  /*1040*/  MUFU.RCP64H R23, R19 ;  /* 0x0000001300177308 */ /* 0x000e240000001800 */
[----:B------:R-:W-:Y:S02]  /*1050*/  @!P3 ISETP.GE.U32.AND P4, PT, R11, R28, PT ;  /* 0x0000001c0b00b20c */ /* 0x000fe40003f86070 */
[----:B------:R-:W-:Y:S02]  /*1060*/  @!P0 LOP3.LUT R32, R19, 0x7ff00000, RZ, 0xc0, !PT ;  /* 0x7ff0000013208812 */ /* 0x000fe400078ec0ff */
[----:B------:R-:W-:-:S04]  /*1070*/  @!P3 SEL R29, R25, 0x63400000, !P4 ;  /* 0x63400000191db807 */ /* 0x000fc80006000000 */
[----:B------:R-:W-:-:S04]  /*1080*/  @!P3 LOP3.LUT R30, R29, 0x80000000, R17, 0xf8, !PT ;  /* 0x800000001d1eb812 */ /* 0x000fc800078ef811 */
[----:B------:R-:W-:Y:S02]  /*1090*/  @!P3 LOP3.LUT R31, R30, 0x100000, RZ, 0xfc, !PT ;  /* 0x001000001e1fb812 */ /* 0x000fe400078efcff */
[----:B------:R-:W-:Y:S01]  /*10a0*/  @!P3 MOV R30, RZ ;  /* 0x000000ff001eb202 */ /* 0x000fe20000000f00 */
        /* <DEDUP_REMOVED lines=8> */
[----:B------:R-:W-:-:S08]  /*1130*/  DFMA R28, R26, R28, R26 ;  /* 0x0000001c1a1c722b */ /* 0x000fd0000000001a */
[----:B------:R-:W-:-:S08]  /*1140*/  DMUL R26, R28, R22 ;  /* 0x000000161c1a7228 */ /* 0x000fd00000000000 */
[----:B------:R-:W-:-:S08]  /*1150*/  DFMA R30, R26, -R18, R22 ;  /* 0x800000121a1e722b */ /* 0x000fd00000000016 */
[----:B------:R-:W-:Y:S01]  /*1160*/  DFMA R30, R28, R30, R26 ;  /* 0x0000001e1c1e722b */ /* 0x000fe2000000001a */
[----:B------:R-:W-:Y:S01]  /*1170*/  IMAD.MOV.U32 R29, RZ, RZ, R11 ;  /* 0x000000ffff1d7224 */ /* 0x000fe200078e000b */
[----:B------:R-:W-:Y:S01]  /*1180*/  @!P3 LOP3.LUT R29, R23, 0x7ff00000, RZ, 0xc0, !PT ;  /* 0x7ff00000171db812 */ /* 0x000fe200078ec0ff */
[----:B------:R-:W-:-:S04]  /*1190*/  VIADD R27, R32, 0xffffffff ;  /* 0xffffffff201b7836 */ /* 0x000fc80000000000 */
[----:B------:R-:W-:-:S05]  /*11a0*/  VIADD R26, R29, 0xffffffff ;  /* 0xffffffff1d1a7836 */ /* 0x000fca0000000000 */
[----:B------:R-:W-:-:S04]  /*11b0*/  ISETP.GT.U32.AND P0, PT, R26, 0x7feffffe, PT ;  /* 0x7feffffe1a00780c */ /* 0x000fc80003f04070 */
[----:B------:R-:W-:-:S13]  /*11c0*/  ISETP.GT.U32.OR P0, PT, R27, 0x7feffffe, P0 ;  /* 0x7feffffe1b00780c */ /* 0x000fda0000704470 */
        /* <DEDUP_REMOVED lines=28> */
.L_x_57:
        /* <DEDUP_REMOVED lines=16> */
.L_x_60:
[----:B------:R-:W-:Y:S01]  /*1490*/  LOP3.LUT R27, R21, 0x80000, RZ, 0xfc, !PT ;  /* 0x00080000151b7812 */ /* 0x000fe200078efcff */
[----:B------:R-:W-:Y:S01]  /*14a0*/  IMAD.MOV.U32 R26, RZ, RZ, R20 ;  /* 0x000000ffff1a7224 */ /* 0x000fe200078e0014 */
[----:B------:R-:W-:Y:S06]  /*14b0*/  BRA `(.L_x_58) ;  /* 0x0000000000087947 */ /* 0x000fec0003800000 */
.L_x_59:
[----:B------:R-:W-:Y:S01]  /*14c0*/  LOP3.LUT R27, R17, 0x80000, RZ, 0xfc, !PT ;  /* 0x00080000111b7812 */ /* 0x000fe200078efcff */
[----:B------:R-:W-:-:S07]  /*14d0*/  IMAD.MOV.U32 R26, RZ, RZ, R16 ;  /* 0x000000ffff1a7224 */ /* 0x000fce00078e0010 */
.L_x_58:
[----:B------:R-:W-:Y:S05]  /*14e0*/  BSYNC.RECONVERGENT B2 ;  /* 0x0000000000027941 */ /* 0x000fea0003800200 */
.L_x_56:
[----:B------:R-:W-:Y:S01]  /*14f0*/  IMAD.MOV.U32 R25, RZ, RZ, 0x0 ;  /* 0x00000000ff197424 */ /* 0x000fe200078e00ff */
[----:B------:R-:W-:Y:S01]  /*1500*/  MOV R19, R27 ;  /* 0x0000001b00137202 */ /* 0x000fe20000000f00 */
[----:B------:R-:W-:Y:S02]  /*1510*/  IMAD.MOV.U32 R18, RZ, RZ, R26 ;  /* 0x000000ffff127224 */ /* 0x000fe400078e001a */
[----:B------:R-:W-:Y:S05]  /*1520*/  RET.REL.NODEC R24 `(_Z16Tiling_MeanShiftPKfS0_PfS1_) ;  /* 0xffffffe818b47950 */ /* 0x000fea0003c3ffff */
        .weak           $__internal_3_$__cuda_sm20_sqrt_rn_f32_slowpath
        .type           $__internal_3_$__cuda_sm20_sqrt_rn_f32_slowpath,@function
        .size           $__internal_3_$__cuda_sm20_sqrt_rn_f32_slowpath,($__internal_4_$__cuda_sm3x_div_rn_noftz_f32_slowpath - $__internal_3_$__cuda_sm20_sqrt_rn_f32_slowpath)
$__internal_3_$__cuda_sm20_sqrt_rn_f32_slowpath:
[----:B------:R-:W-:-:S13]  /*1530*/  LOP3.LUT P0, RZ, R34, 0x7fffffff, RZ, 0xc0, !PT ;  /* 0x7fffffff22ff7812 */ /* 0x000fda000780c0ff */
[----:B------:R-:W-:Y:S01]  /*1540*/  @!P0 IMAD.MOV.U32 R16, RZ, RZ, R34 ;  /* 0x000000ffff108224 */ /* 0x000fe200078e0022 */
[----:B------:R-:W-:Y:S06]  /*1550*/  @!P0 BRA `(.L_x_61) ;  /* 0x0000000000448947 */ /* 0x000fec0003800000 */
[----:B------:R-:W-:Y:S01]  /*1560*/  FSETP.GEU.FTZ.AND P0, PT, R34, RZ, PT ;  /* 0x000000ff2200720b */ /* 0x000fe20003f1e000 */
[----:B------:R-:W-:-:S12]  /*1570*/  IMAD.MOV.U32 R11, RZ, RZ, R34 ;  /* 0x000000ffff0b7224 */ /* 0x000fd800078e0022 */
[----:B------:R-:W-:Y:S01]  /*1580*/  @!P0 IMAD.MOV.U32 R16, RZ, RZ, 0x7fffffff ;  /* 0x7fffffffff108424 */ /* 0x000fe200078e00ff */
[----:B------:R-:W-:Y:S06]  /*1590*/  @!P0 BRA `(.L_x_61) ;  /* 0x0000000000348947 */ /* 0x000fec0003800000 */
[----:B------:R-:W-:-:S13]  /*15a0*/  FSETP.GTU.FTZ.AND P0, PT, |R11|, +INF , PT ;  /* 0x7f8000000b00780b */ /* 0x000fda0003f1c200 */
[----:B------:R-:W-:Y:S01]  /*15b0*/  @P0 FADD.FTZ R16, R11, 1 ;  /* 0x3f8000000b100421 */ /* 0x000fe20000010000 */
[----:B------:R-:W-:Y:S06]  /*15c0*/  @P0 BRA `(.L_x_61) ;  /* 0x0000000000280947 */ /* 0x000fec0003800000 */
[----:B------:R-:W-:-:S13]  /*15d0*/  FSETP.NEU.FTZ.AND P0, PT, |R11|, +INF , PT ;  /* 0x7f8000000b00780b */ /* 0x000fda0003f1d200 */
[----:B------:R-:W-:-:S04]  /*15e0*/  @P0 FFMA R17, R11, 1.84467440737095516160e+19, RZ ;  /* 0x5f8000000b110823 */ /* 0x000fc800000000ff */
[----:B------:R-:W0:Y:S02]  /*15f0*/  @P0 MUFU.RSQ R16, R17 ;  /* 0x0000001100100308 */ /* 0x000e240000001400 */
[----:B0-----:R-:W-:Y:S01]  /*1600*/  @P0 FMUL.FTZ R18, R17, R16 ;  /* 0x0000001011120220 */ /* 0x001fe20000410000 */
[----:B------:R-:W-:Y:S01]  /*1610*/  @P0 FMUL.FTZ R20, R16, 0.5 ;  /* 0x3f00000010140820 */ /* 0x000fe20000410000 */
[----:B------:R-:W-:Y:S02]  /*1620*/  @!P0 IMAD.MOV.U32 R16, RZ, RZ, R11 ;  /* 0x000000ffff108224 */ /* 0x000fe400078e000b */
[----:B------:R-:W-:-:S04]  /*1630*/  @P0 FADD.FTZ R19, -R18, -RZ ;  /* 0x800000ff12130221 */ /* 0x000fc80000010100 */
[----:B------:R-:W-:-:S04]  /*1640*/  @P0 FFMA R19, R18, R19, R17 ;  /* 0x0000001312130223 */ /* 0x000fc80000000011 */
[----:B------:R-:W-:-:S04]  /*1650*/  @P0 FFMA R19, R19, R20, R18 ;  /* 0x0000001413130223 */ /* 0x000fc80000000012 */
[----:B------:R-:W-:-:S07]  /*1660*/  @P0 FMUL.FTZ R16, R19, 2.3283064365386962891e-10 ;  /* 0x2f80000013100820 */ /* 0x000fce0000410000 */
.L_x_61:
[----:B------:R-:W-:Y:S02]  /*1670*/  IMAD.MOV.U32 R11, RZ, RZ, R16 ;  /* 0x000000ffff0b7224 */ /* 0x000fe400078e0010 */
[----:B------:R-:W-:Y:S02]  /*1680*/  IMAD.MOV.U32 R16, RZ, RZ, R21 ;  /* 0x000000ffff107224 */ /* 0x000fe400078e0015 */
[----:B------:R-:W-:-:S04]  /*1690*/  IMAD.MOV.U32 R17, RZ, RZ, 0x0 ;  /* 0x00000000ff117424 */ /* 0x000fc800078e00ff */
[----:B------:R-:W-:Y:S05]  /*16a0*/  RET.REL.NODEC R16 `(_Z16Tiling_MeanShiftPKfS0_PfS1_) ;  /* 0xffffffe810547950 */ /* 0x000fea0003c3ffff */
        .weak           $__internal_4_$__cuda_sm3x_div_rn_noftz_f32_slowpath
        .type           $__internal_4_$__cuda_sm3x_div_rn_noftz_f32_slowpath,@function
        .size           $__internal_4_$__cuda_sm3x_div_rn_noftz_f32_slowpath,($_Z16Tiling_MeanShiftPKfS0_PfS1_$__internal_accurate_pow - $__internal_4_$__cuda_sm3x_div_rn_noftz_f32_slowpath)
$__internal_4_$__cuda_sm3x_div_rn_noftz_f32_slowpath:
        /* <DEDUP_REMOVED lines=35> */
.L_x_63:
[----:B------:R-:W-:Y:S01]  /*18e0*/  LEA R8, R16, 0xc0800000, 0x17 ;  /* 0xc080000010087811 */ /* 0x000fe200078eb8ff */
[----:B------:R-:W-:Y:S04]  /*18f0*/  BSSY.RECONVERGENT B2, `(.L_x_68) ;  /* 0x0000036000027945 */ /* 0x000fe80003800200 */
[----:B------:R-:W-:Y:S02]  /*1900*/  IMAD.IADD R8, R5, 0x1, -R8 ;  /* 0x0000000105087824 */ /* 0x000fe400078e0a08 */
[----:B------:R-:W-:Y:S02]  /*1910*/  VIADD R5, R10, 0xffffff81 ;  /* 0xffffff810a057836 */ /* 0x000fe40000000000 */
[----:B------:R-:W0:Y:S01]  /*1920*/  MUFU.RCP R7, R8 ;  /* 0x0000000800077308 */ /* 0x000e220000001000 */
[----:B------:R-:W-:Y:S01]  /*1930*/  FADD.FTZ R11, -R8, -RZ ;  /* 0x800000ff080b7221 */ /* 0x000fe20000010100 */
[C---:B------:R-:W-:Y:S01]  /*1940*/  IMAD R0, R5.reuse, -0x800000, R0 ;  /* 0xff80000005007824 */ /* 0x040fe200078e0200 */
[----:B------:R-:W-:-:S04]  /*1950*/  IADD3 R5, PT, PT, R5, 0x7f, -R16 ;  /* 0x0000007f05057810 */ /* 0x000fc80007ffe810 */
[----:B------:R-:W-:Y:S01]  /*1960*/  IADD3 R5, PT, PT, R5, R6, RZ ;  /* 0x0000000605057210 */ /* 0x000fe20007ffe0ff */
        /* <DEDUP_REMOVED lines=42> */
.L_x_70:
[----:B------:R-:W-:-:S04]  /*1c10*/  LOP3.LUT R7, R7, 0x80000000, RZ, 0xc0, !PT ;  /* 0x8000000007077812 */ /* 0x000fc800078ec0ff */
[----:B------:R-:W-:Y:S01]  /*1c20*/  LOP3.LUT R7, R7, 0x7f800000, RZ, 0xfc, !PT ;  /* 0x7f80000007077812 */ /* 0x000fe200078efcff */
[----:B------:R-:W-:Y:S06]  /*1c30*/  BRA `(.L_x_71) ;  /* 0x0000000000047947 */ /* 0x000fec0003800000 */
.L_x_69:
[----:B------:R-:W-:-:S07]  /*1c40*/  IMAD R7, R5, 0x800000, R7 ;  /* 0x0080000005077824 */ /* 0x000fce00078e0207 */
.L_x_71:
[----:B------:R-:W-:Y:S05]  /*1c50*/  BSYNC.RECONVERGENT B2 ;  /* 0x0000000000027941 */ /* 0x000fea0003800200 */
.L_x_68:
[----:B------:R-:W-:Y:S05]  /*1c60*/  BRA `(.L_x_72) ;  /* 0x0000000000207947 */ /* 0x000fea0003800000 */
.L_x_67:
[----:B------:R-:W-:-:S04]  /*1c70*/  LOP3.LUT R0, R5, 0x80000000, R0, 0x48, !PT ;  /* 0x8000000005007812 */ /* 0x000fc800078e4800 */
[----:B------:R-:W-:Y:S01]  /*1c80*/  LOP3.LUT R7, R0, 0x7f800000, RZ, 0xfc, !PT ;  /* 0x7f80000000077812 */ /* 0x000fe200078efcff */
[----:B------:R-:W-:Y:S06]  /*1c90*/  BRA `(.L_x_72) ;  /* 0x0000000000147947 */ /* 0x000fec0003800000 */
.L_x_66:
[----:B------:R-:W-:Y:S01]  /*1ca0*/  LOP3.LUT R7, R5, 0x80000000, R0, 0x48, !PT ;  /* 0x8000000005077812 */ /* 0x000fe200078e4800 */
[----:B------:R-:W-:Y:S06]  /*1cb0*/  BRA `(.L_x_72) ;  /* 0x00000000000c7947 */ /* 0x000fec0003800000 */
.L_x_65:
[----:B------:R-:W0:Y:S01]  /*1cc0*/  MUFU.RSQ R7, -QNAN ;  /* 0xffc0000000077908 */ /* 0x000e220000001400 */
[----:B------:R-:W-:Y:S05]  /*1cd0*/  BRA `(.L_x_72) ;  /* 0x0000000000047947 */ /* 0x000fea0003800000 */
.L_x_64:
[----:B------:R-:W-:-:S07]  /*1ce0*/  FADD.FTZ R7, R0, R9 ;  /* 0x0000000900077221 */ /* 0x000fce0000010000 */
.L_x_72:
[----:B------:R-:W-:Y:S05]  /*1cf0*/  BSYNC.RECONVERGENT B1 ;  /* 0x0000000000017941 */ /* 0x000fea0003800200 */
.L_x_62:
[----:B------:R-:W-:-:S04]  /*1d00*/  IMAD.MOV.U32 R5, RZ, RZ, 0x0 ;  /* 0x00000000ff057424 */ /* 0x000fc800078e00ff */
[----:B0-----:R-:W-:Y:S05]  /*1d10*/  RET.REL.NODEC R4 `(_Z16Tiling_MeanShiftPKfS0_PfS1_) ;  /* 0xffffffe004b87950 */ /* 0x001fea0003c3ffff */
        .type           $_Z16Tiling_MeanShiftPKfS0_PfS1_$__internal_accurate_pow,@function
        .size           $_Z16Tiling_MeanShiftPKfS0_PfS1_$__internal_accurate_pow,(.L_x_81 - $_Z16Tiling_MeanShiftPKfS0_PfS1_$__internal_accurate_pow)
$_Z16Tiling_MeanShiftPKfS0_PfS1_$__internal_accurate_pow:
[----:B------:R-:W-:Y:S01]  /*1d20*/  ISETP.GT.U32.AND P0, PT, R11, 0xfffff, PT ;  /* 0x000fffff0b00780c */ /* 0x000fe20003f04070 */
[----:B------:R-:W-:Y:S01]  /*1d30*/  IMAD.MOV.U32 R18, RZ, RZ, R24 ;  /* 0x000000ffff127224 */ /* 0x000fe200078e0018 */
[----:B------:R-:W-:Y:S01]  /*1d40*/  UMOV UR4, 0x7d2cafe2 ;  /* 0x7d2cafe200047882 */ /* 0x000fe20000000000 */
[----:B------:R-:W-:Y:S01]  /*1d50*/  IMAD.MOV.U32 R19, RZ, RZ, R11 ;  /* 0x000000ffff137224 */ /* 0x000fe200078e000b */
[----:B------:R-:W-:Y:S01]  /*1d60*/  UMOV UR5, 0x3eb0f5ff ;  /* 0x3eb0f5ff00057882 */ /* 0x000fe20000000000 */
[----:B------:R-:W-:Y:S01]  /*1d70*/  UMOV UR8, 0x3b39803f ;  /* 0x3b39803f00087882 */ /* 0x000fe20000000000 */
[----:B------:R-:W-:-:S07]  /*1d80*/  UMOV UR9, 0x3c7abc9e ;  /* 0x3c7abc9e00097882 */ /* 0x000fce0000000000 */
[----:B------:R-:W-:Y:S01]  /*1d90*/  @!P0 DMUL R28, R18, 1.80143985094819840000e+16 ;  /* 0x43500000121c8828 */ /* 0x000fe20000000000 */
[--C-:B------:R-:W-:Y:S01]  /*1da0*/  IMAD.MOV.U32 R18, RZ, RZ, R11.reuse ;  /* 0x000000ffff127224 */ /* 0x100fe200078e000b */
[----:B------:R-:W-:-:S08]  /*1db0*/  SHF.R.U32.HI R11, RZ, 0x14, R11 ;  /* 0x00000014ff0b7819 */ /* 0x000fd0000001160b */
        /* <DEDUP_REMOVED lines=17> */
[----:B------:R-:W-:Y:S02]  /*1ed0*/  DADD R18, R24, -R20 ;  /* 0x0000000018127229 */ /* 0x000fe40000000814 */
[CC--:B------:R-:W-:Y:S02]  /*1ee0*/  DMUL R26, R20.reuse, R20.reuse ;  /* 0x00000014141a7228 */ /* 0x0c0fe40000000000 */
[----:B------:R-:W-:-:S04]  /*1ef0*/  DMUL R30, R20, R20 ;  /* 0x00000014141e7228 */ /* 0x000fc80000000000 */
[----:B------:R-:W-:-:S08]  /*1f00*/  DADD R18, R18, R18 ;  /* 0x0000000012127229 */ /* 0x000fd00000000012 */
[----:B------:R-:W-:Y:S01]  /*1f10*/  DFMA R18, R24, -R20, R18 ;  /* 0x800000141812722b */ /* 0x000fe20000000012 */
[----:B------:R-:W-:Y:S02]  /*1f20*/  IMAD.MOV.U32 R24, RZ, RZ, 0x41ad3b5a ;  /* 0x41ad3b5aff187424 */ /* 0x000fe400078e00ff */
[----:B------:R-:W-:-:S05]  /*1f30*/  IMAD.MOV.U32 R25, RZ, RZ, 0x3ed0f5d2 ;  /* 0x3ed0f5d2ff197424 */ /* 0x000fca00078e00ff */
[----:B------:R-:W-:Y:S02]  /*1f40*/  DMUL R18, R22, R18 ;  /* 0x0000001216127228 */ /* 0x000fe40000000000 */
        /* <DEDUP_REMOVED lines=19> */
[----:B------:R-:W-:Y:S01]  /*2080*/  DADD R28, -R22, UR4 ;  /* 0x00000004161c7e29 */ /* 0x000fe20008000100 */
[----:B------:R-:W-:Y:S01]  /*2090*/  UMOV UR4, 0xb9e7b0 ;  /* 0x00b9e7b000047882 */ /* 0x000fe20000000000 */
[----:B------:R-:W-:-:S06]  /*20a0*/  UMOV UR5, 0x3c46a4cb ;  /* 0x3c46a4cb00057882 */ /* 0x000fcc0000000000 */
[----:B------:R-:W-:Y:S02]  /*20b0*/  DFMA R28, R26, R24, R28 ;  /* 0x000000181a1c722b */ /* 0x000fe4000000001c */
[----:B------:R-:W-:Y:S01]  /*20c0*/  DFMA R24, R20, R20, -R30 ;  /* 0x000000141418722b */ /* 0x000fe2000000081e */
[----:B------:R-:W-:Y:S01]  /*20d0*/  IADD3 R27, PT, PT, R19, 0x100000, RZ ;  /* 0x00100000131b7810 */ /* 0x000fe20007ffe0ff */
[----:B------:R-:W-:-:S04]  /*20e0*/  IMAD.MOV.U32 R26, RZ, RZ, R18 ;  /* 0x000000ffff1a7224 */ /* 0x000fc800078e0012 */
[----:B------:R-:W-:Y:S01]  /*20f0*/  DADD R28, R28, -UR4 ;  /* 0x800000041c1c7e29 */ /* 0x000fe20008000000 */
[----:B------:R-:W-:Y:S01]  /*2100*/  UMOV UR4, 0x80000000 ;  /* 0x8000000000047882 */ /* 0x000fe20000000000 */
[C---:B------:R-:W-:Y:S01]  /*2110*/  DFMA R26, R20.reuse, R26, R24 ;  /* 0x0000001a141a722b */ /* 0x040fe20000000018 */
[----:B------:R-:W-:Y:S01]  /*2120*/  UMOV UR5, 0x43300000 ;  /* 0x4330000000057882 */ /* 0x000fe20000000000 */
        /* <DEDUP_REMOVED lines=16> */
[----:B------:R-:W-:Y:S01]  /*2230*/  DADD R20, R24, R20 ;  /* 0x0000000018147229 */ /* 0x000fe20000000014 */
[C---:B------:R-:W-:Y:S02]  /*2240*/  VIADD R24, R11.reuse, 0xfffffc01 ;  /* 0xfffffc010b187836 */ /* 0x040fe40000000000 */
[----:B------:R-:W-:-:S05]  /*2250*/  @P2 VIADD R24, R11, 0xfffffc02 ;  /* 0xfffffc020b182836 */ /* 0x000fca0000000000 */
[----:B------:R-:W-:-:S08]  /*2260*/  DADD R20, R28, R20 ;  /* 0x000000001c147229 */ /* 0x000fd00000000014 */
        /* <DEDUP_REMOVED lines=78> */
.L_x_73:
[----:B------:R-:W-:Y:S01]  /*2750*/  DFMA R26, R26, R24, R24 ;  /* 0x000000181a1a722b */ /* 0x000fe20000000018 */
[----:B------:R-:W-:Y:S01]  /*2760*/  IMAD.MOV.U32 R18, RZ, RZ, R38 ;  /* 0x000000ffff127224 */ /* 0x000fe200078e0026 */
[----:B------:R-:W-:Y:S01]  /*2770*/  DSETP.NEU.AND P0, PT, |R24|, +INF , PT ;  /* 0x7ff000001800742a */ /* 0x000fe20003f0d200 */
[----:B------:R-:W-:-:S07]  /*2780*/  IMAD.MOV.U32 R19, RZ, RZ, 0x0 ;  /* 0x00000000ff137424 */ /* 0x000fce00078e00ff */
[----:B------:R-:W-:Y:S02]  /*2790*/  FSEL R20, R24, R26, !P0 ;  /* 0x0000001a18147208 */ /* 0x000fe40004000000 */
[----:B------:R-:W-:Y:S01]  /*27a0*/  FSEL R21, R25, R27, !P0 ;  /* 0x0000001b19157208 */ /* 0x000fe20004000000 */
[----:B------:R-:W-:Y:S06]  /*27b0*/  RET.REL.NODEC R18 `(_Z16Tiling_MeanShiftPKfS0_PfS1_) ;  /* 0xffffffd812107950 */ /* 0x000fec0003c3ffff */
.L_x_74:
        /* <DEDUP_REMOVED lines=12> */
.L_x_81:


//--------------------- .nv.shared.reserved.0     --------------------------
	.section	.nv.shared.reserved.0,"aw",@nobits
	.weak		__nv_reservedSMEM_offset_0_alias
	.size		__nv_reservedSMEM_offset_0_alias, 0, 64
	.other		__nv_reservedSMEM_offset_0_alias,@"STO_CUDA_RESERVED_SHARED STV_DEFAULT"
__nv_reservedSMEM_offset_0_alias:
	.zero		0
	.zero		64


//--------------------- .nv.shared._Z16Tiling_MeanShiftPKfS0_PfS1_ --------------------------
	.section	.nv.shared._Z16Tiling_MeanShiftPKfS0_PfS1_,"aw",@nobits
	.sectionflags	@""
	.align	4
.nv.shared._Z16Tiling_MeanShiftPKfS0_PfS1_:
	.zero		1536


//--------------------- .nv.constant0._Z9MeanShiftPKfS0_PfS1_ --------------------------
	.section	.nv.constant0._Z9MeanShiftPKfS0_PfS1_,"a",@progbits
	.sectionflags	@""
	.align	4
.nv.constant0._Z9MeanShiftPKfS0_PfS1_:
	.zero		928


//--------------------- .nv.constant0._Z16Tiling_MeanShiftPKfS0_PfS1_ --------------------------
	.section	.nv.constant0._Z16Tiling_MeanShiftPKfS0_PfS1_,"a",@progbits
	.sectionflags	@""
	.align	4
.nv.constant0._Z16Tiling_MeanShiftPKfS0_PfS1_:
	.zero		928


//--------------------- SYMBOLS --------------------------

	.type		.nv.reservedSmem.offset0,@object
	.size		.nv.reservedSmem.offset0,0x4
	.type		.nv.reservedSmem.cap,@object
	.size		.nv.reservedSmem.cap,0x4
